	.target	sm_80

	.elftype	@"ET_EXEC"


//--------------------- .note.nv.tkinfo           --------------------------
	.section	.note.nv.tkinfo,"",@"SHT_NOTE"
	.sectionflags	@"SHF_NOTE_NV_TKINFO"
	.tkinfo
        /*0018*/ 	.word	0x00000002
        /*0030*/ 	.string	""
        /*0030*/ 	.string	"ptxas"
        /*0030*/ 	.string	"Cuda compilation tools, release 13.0, V13.0.88"
        /*0030*/ 	.string	"Build cuda_13.0.r13.0/compiler.36424714_0"
        /*0030*/ 	.string	"-v  -suppress-debug-info  -lineinfo  -arch sm_80 "



//--------------------- .note.nv.cuinfo           --------------------------
	.section	.note.nv.cuinfo,"",@"SHT_NOTE"
	.sectionflags	@"SHF_NOTE_NV_CUINFO"
        /*0018*/ 	.short	0x0002
        /*001a*/ 	.short	0x0050
        /*001c*/ 	.short	0x0082
	.zero		2


//--------------------- .nv.info                  --------------------------
	.section	.nv.info,"",@"SHT_CUDA_INFO"
	.align	4


	//----- nvinfo : EIATTR_REGCOUNT
	.align		4
        /*0000*/ 	.byte	0x04, 0x2f
        /*0002*/ 	.short	(.L_1 - .L_0)
	.align		4
.L_0:
        /*0004*/ 	.word	index@(matmul_kernel)
        /*0008*/ 	.word	0x000000ff


	//----- nvinfo : EIATTR_FRAME_SIZE
	.align		4
.L_1:
        /*000c*/ 	.byte	0x04, 0x11
        /*000e*/ 	.short	(.L_3 - .L_2)
	.align		4
.L_2:
        /*0010*/ 	.word	index@(matmul_kernel)
        /*0014*/ 	.word	0x000001b0


	//----- nvinfo : EIATTR_MIN_STACK_SIZE
	.align		4
.L_3:
        /*0018*/ 	.byte	0x04, 0x12
        /*001a*/ 	.short	(.L_5 - .L_4)
	.align		4
.L_4:
        /*001c*/ 	.word	index@(matmul_kernel)
        /*0020*/ 	.word	0x000001b0
.L_5:


//--------------------- .nv.info.matmul_kernel    --------------------------
	.section	.nv.info.matmul_kernel,"",@"SHT_CUDA_INFO"
	.sectionflags	@""
	.align	4


	//----- nvinfo : EIATTR_CUDA_API_VERSION
	.align		4
        /*0000*/ 	.byte	0x04, 0x37
        /*0002*/ 	.short	(.L_7 - .L_6)
.L_6:
        /*0004*/ 	.word	0x00000082


	//----- nvinfo : EIATTR_SW2861232_WAR
	.align		4
.L_7:
        /*0008*/ 	.byte	0x01, 0x35
	.zero		2


	//----- nvinfo : EIATTR_PARAM_CBANK
	.align		4
        /*000c*/ 	.byte	0x04, 0x0a
        /*000e*/ 	.short	(.L_9 - .L_8)
	.align		4
.L_8:
        /*0010*/ 	.word	index@(.nv.constant0.matmul_kernel)
        /*0014*/ 	.short	0x0160
        /*0016*/ 	.short	0x0050


	//----- nvinfo : EIATTR_CBANK_PARAM_SIZE
	.align		4
.L_9:
        /*0018*/ 	.byte	0x03, 0x19
        /*001a*/ 	.short	0x0050


	//----- nvinfo : EIATTR_KPARAM_INFO
	.align		4
        /*001c*/ 	.byte	0x04, 0x17
        /*001e*/ 	.short	(.L_11 - .L_10)
.L_10:
        /*0020*/ 	.word	0x00000000
        /*0024*/ 	.short	0x000d
        /*0026*/ 	.short	0x0048
        /*0028*/ 	.byte	0x00, 0xf4, 0x21, 0x00


	//----- nvinfo : EIATTR_KPARAM_INFO
	.align		4
.L_11:
        /*002c*/ 	.byte	0x04, 0x17
        /*002e*/ 	.short	(.L_13 - .L_12)
.L_12:
        /*0030*/ 	.word	0x00000000
        /*0034*/ 	.short	0x000c
        /*0036*/ 	.short	0x0040
        /*0038*/ 	.byte	0x00, 0xf4, 0x21, 0x00


	//----- nvinfo : EIATTR_KPARAM_INFO
	.align		4
.L_13:
        /*003c*/ 	.byte	0x04, 0x17
        /*003e*/ 	.short	(.L_15 - .L_14)
.L_14:
        /*0040*/ 	.word	0x00000000
        /*0044*/ 	.short	0x000b
        /*0046*/ 	.short	0x0038
        /*0048*/ 	.byte	0x00, 0xf0, 0x11, 0x00


	//----- nvinfo : EIATTR_KPARAM_INFO
	.align		4
.L_15:
        /*004c*/ 	.byte	0x04, 0x17
        /*004e*/ 	.short	(.L_17 - .L_16)
.L_16:
        /*0050*/ 	.word	0x00000000
        /*0054*/ 	.short	0x000a
        /*0056*/ 	.short	0x0034
        /*0058*/ 	.byte	0x00, 0xf0, 0x11, 0x00


	//----- nvinfo : EIATTR_KPARAM_INFO
	.align		4
.L_17:
        /*005c*/ 	.byte	0x04, 0x17
        /*005e*/ 	.short	(.L_19 - .L_18)
.L_18:
        /*0060*/ 	.word	0x00000000
        /*0064*/ 	.short	0x0009
        /*0066*/ 	.short	0x0030
        /*0068*/ 	.byte	0x00, 0xf0, 0x11, 0x00


	//----- nvinfo : EIATTR_KPARAM_INFO
	.align		4
.L_19:
        /*006c*/ 	.byte	0x04, 0x17
        /*006e*/ 	.short	(.L_21 - .L_20)
.L_20:
        /*0070*/ 	.word	0x00000000
        /*0074*/ 	.short	0x0008
        /*0076*/ 	.short	0x002c
        /*0078*/ 	.byte	0x00, 0xf0, 0x11, 0x00


	//----- nvinfo : EIATTR_KPARAM_INFO
	.align		4
.L_21:
        /*007c*/ 	.byte	0x04, 0x17
        /*007e*/ 	.short	(.L_23 - .L_22)
.L_22:
        /*0080*/ 	.word	0x00000000
        /*0084*/ 	.short	0x0007
        /*0086*/ 	.short	0x0028
        /*0088*/ 	.byte	0x00, 0xf0, 0x11, 0x00


	//----- nvinfo : EIATTR_KPARAM_INFO
	.align		4
.L_23:
        /*008c*/ 	.byte	0x04, 0x17
        /*008e*/ 	.short	(.L_25 - .L_24)
.L_24:
        /*0090*/ 	.word	0x00000000
        /*0094*/ 	.short	0x0006
        /*0096*/ 	.short	0x0024
        /*0098*/ 	.byte	0x00, 0xf0, 0x11, 0x00


	//----- nvinfo : EIATTR_KPARAM_INFO
	.align		4
.L_25:
        /*009c*/ 	.byte	0x04, 0x17
        /*009e*/ 	.short	(.L_27 - .L_26)
.L_26:
        /*00a0*/ 	.word	0x00000000
        /*00a4*/ 	.short	0x0005
        /*00a6*/ 	.short	0x0020
        /*00a8*/ 	.byte	0x00, 0xf0, 0x11, 0x00


	//----- nvinfo : EIATTR_KPARAM_INFO
	.align		4
.L_27:
        /*00ac*/ 	.byte	0x04, 0x17
        /*00ae*/ 	.short	(.L_29 - .L_28)
.L_28:
        /*00b0*/ 	.word	0x00000000
        /*00b4*/ 	.short	0x0004
        /*00b6*/ 	.short	0x001c
        /*00b8*/ 	.byte	0x00, 0xf0, 0x11, 0x00


	//----- nvinfo : EIATTR_KPARAM_INFO
	.align		4
.L_29:
        /*00bc*/ 	.byte	0x04, 0x17
        /*00be*/ 	.short	(.L_31 - .L_30)
.L_30:
        /*00c0*/ 	.word	0x00000000
        /*00c4*/ 	.short	0x0003
        /*00c6*/ 	.short	0x0018
        /*00c8*/ 	.byte	0x00, 0xf0, 0x11, 0x00


	//----- nvinfo : EIATTR_KPARAM_INFO
	.align		4
.L_31:
        /*00cc*/ 	.byte	0x04, 0x17
        /*00ce*/ 	.short	(.L_33 - .L_32)
.L_32:
        /*00d0*/ 	.word	0x00000000
        /*00d4*/ 	.short	0x0002
        /*00d6*/ 	.short	0x0010
        /*00d8*/ 	.byte	0x00, 0xf4, 0x21, 0x00


	//----- nvinfo : EIATTR_KPARAM_INFO
	.align		4
.L_33:
        /*00dc*/ 	.byte	0x04, 0x17
        /*00de*/ 	.short	(.L_35 - .L_34)
.L_34:
        /*00e0*/ 	.word	0x00000000
        /*00e4*/ 	.short	0x0001
        /*00e6*/ 	.short	0x0008
        /*00e8*/ 	.byte	0x00, 0xf4, 0x21, 0x00


	//----- nvinfo : EIATTR_KPARAM_INFO
	.align		4
.L_35:
        /*00ec*/ 	.byte	0x04, 0x17
        /*00ee*/ 	.short	(.L_37 - .L_36)
.L_36:
        /*00f0*/ 	.word	0x00000000
        /*00f4*/ 	.short	0x0000
        /*00f6*/ 	.short	0x0000
        /*00f8*/ 	.byte	0x00, 0xf4, 0x21, 0x00


	//----- nvinfo : EIATTR_MAXREG_COUNT
	.align		4
.L_37:
        /*00fc*/ 	.byte	0x03, 0x1b
        /*00fe*/ 	.short	0x00ff


	//----- nvinfo : EIATTR_NUM_BARRIERS
	.align		4
        /*0100*/ 	.byte	0x02, 0x4c
        /*0102*/ 	.byte	0x01
	.zero		1


	//----- nvinfo : EIATTR_ANNOTATIONS
	.align		4
        /*0104*/ 	.byte	0x04, 0x55
        /*0106*/ 	.short	(.L_39 - .L_38)


	//   ....[0]....
.L_38:
        /*0108*/ 	.word	0x00000001
        /*010c*/ 	.byte	0xf0, 0x05, 0x00, 0x00, 0x01, 0x00, 0x00, 0x00, 0xb0, 0x06, 0x00, 0x00, 0x01, 0x00, 0x00, 0x00
        /* <DEDUP_REMOVED lines=117> */
        /*086c*/ 	.byte	0xc0, 0xf5, 0x00, 0x00


	//----- nvinfo : EIATTR_MERCURY_ISA_VERSION
	.align		4
.L_39:
        /*0870*/ 	.byte	0x03, 0x5f
        /*0872*/ 	.short	0x0000


	//----- nvinfo : EIATTR_EXIT_INSTR_OFFSETS
	.align		4
        /*0874*/ 	.byte	0x04, 0x1c
        /*0876*/ 	.short	(.L_41 - .L_40)


	//   ....[0]....
.L_40:
        /*0878*/ 	.word	0x0000f8c0


	//   ....[1]....
        /*087c*/ 	.word	0x0000f8e0


	//----- nvinfo : EIATTR_REQNTID
	.align		4
.L_41:
        /*0880*/ 	.byte	0x04, 0x10
        /*0882*/ 	.short	(.L_43 - .L_42)
.L_42:
        /*0884*/ 	.word	0x00000080
        /*0888*/ 	.word	0x00000001
        /*088c*/ 	.word	0x00000001
.L_43:


//--------------------- .nv.callgraph             --------------------------
	.section	.nv.callgraph,"",@"SHT_CUDA_CALLGRAPH"
	.align	4
	.sectionentsize	8
	.align		4
        /*0000*/ 	.word	0x00000000
	.align		4
        /*0004*/ 	.word	0xffffffff
	.align		4
        /*0008*/ 	.word	0x00000000
	.align		4
        /*000c*/ 	.word	0xfffffffe
	.align		4
        /*0010*/ 	.word	0x00000000
	.align		4
        /*0014*/ 	.word	0xfffffffd
	.align		4
        /*0018*/ 	.word	0x00000000
	.align		4
        /*001c*/ 	.word	0xfffffffc


//--------------------- .nv.rel.action            --------------------------
	.section	.nv.rel.action,"",@"SHT_CUDA_RELOCINFO"
	.align	8
	.sectionentsize	8
        /*0000*/ 	.byte	0x73, 0x00, 0x00, 0x00, 0x00, 0x00, 0x00, 0x00, 0x00, 0x00, 0x00, 0x11, 0x25, 0x00, 0x05, 0x36


//--------------------- .nv.constant0.matmul_kernel --------------------------
	.section	.nv.constant0.matmul_kernel,"a",@progbits
	.sectionflags	@""
	.align	4
.nv.constant0.matmul_kernel:
	.zero		432


//--------------------- .text.matmul_kernel       --------------------------
	.section	.text.matmul_kernel,"ax",@progbits
	.sectioninfo	@"SHI_REGISTERS=255"
	.align	128
        .global         matmul_kernel
        .type           matmul_kernel,@function
        .size           matmul_kernel,(.L_x_4 - matmul_kernel)
        .other          matmul_kernel,@"STO_CUDA_ENTRY STV_DEFAULT"
matmul_kernel:
.text.matmul_kernel:
[----:B------:R-:W-:-:S03]  /*0000*/  IMAD.MOV.U32 R1, RZ, RZ, c[0x0][0x28] ;  /* 0x00000a00ff017624 */ /* 0x000fc600078e00ff */
[----:B------:R-:W-:Y:S01]  /*0010*/  IMAD.MOV.U32 R0, RZ, RZ, c[0x0][0x17c] ;  /* 0x00005f00ff007624 */ /* 0x000fe200078e00ff */
[----:B------:R-:W1:Y:S01]  /*0020*/  S2R R7, SR_CTAID.X ;  /* 0x0000000000077919 */ /* 0x000e620000002500 */
[----:B------:R-:W-:-:S03]  /*0030*/  IADD3 R1, R1, -0x1b0, RZ ;  /* 0xfffffe5001017810 */ /* 0x000fc60007ffe0ff */
[----:B------:R-:W-:Y:S01]  /*0040*/  IADD3 R0, R0, 0x7f, RZ ;  /* 0x0000007f00007810 */ /* 0x000fe20007ffe0ff */
[----:B------:R-:W2:Y:S03]  /*0050*/  S2R R12, SR_TID.X ;  /* 0x00000000000c7919 */ /* 0x000ea60000002100 */
[----:B------:R-:W-:-:S04]  /*0060*/  SHF.R.S32.HI R3, RZ, 0x1f, R0 ;  /* 0x0000001fff037819 */ /* 0x000fc80000011400 */
[----:B------:R-:W-:-:S04]  /*0070*/  LEA.HI R3, R3, R0, RZ, 0x7 ;  /* 0x0000000003037211 */ /* 0x000fc800078f38ff */
[----:B------:R-:W-:-:S05]  /*0080*/  SHF.R.S32.HI R3, RZ, 0x7, R3 ;  /* 0x00000007ff037819 */ /* 0x000fca0000011403 */
[----:B------:R-:W-:Y:S01]  /*0090*/  IMAD.SHL.U32 R6, R3, 0x8, RZ ;  /* 0x0000000803067824 */ /* 0x000fe200078e00ff */
[----:B-1----:R-:W-:-:S04]  /*00a0*/  IABS R8, R7 ;  /* 0x0000000700087213 */ /* 0x002fc80000000000 */
[-C--:B------:R-:W-:Y:S02]  /*00b0*/  IABS R5, R6.reuse ;  /* 0x0000000600057213 */ /* 0x080fe40000000000 */
[----:B------:R-:W-:Y:S02]  /*00c0*/  IABS R10, R6 ;  /* 0x00000006000a7213 */ /* 0x000fe40000000000 */
[----:B------:R-:W1:Y:S01]  /*00d0*/  I2F.RP R0, R5 ;  /* 0x0000000500007306 */ /* 0x000e620000209400 */
[----:B--2---:R-:W-:-:S07]  /*00e0*/  LOP3.LUT R27, R12, 0x3f, RZ, 0xc0, !PT ;  /* 0x0000003f0c1b7812 */ /* 0x004fce00078ec0ff */
[----:B-1----:R-:W1:Y:S02]  /*00f0*/  MUFU.RCP R0, R0 ;  /* 0x0000000000007308 */ /* 0x002e640000001000 */
[----:B-1----:R-:W-:Y:S01]  /*0100*/  IADD3 R2, R0, 0xffffffe, RZ ;  /* 0x0ffffffe00027810 */ /* 0x002fe20007ffe0ff */
[----:B------:R-:W-:-:S05]  /*0110*/  IMAD.MOV R0, RZ, RZ, -R10 ;  /* 0x000000ffff007224 */ /* 0x000fca00078e0a0a */
[----:B------:R1:W2:Y:S02]  /*0120*/  F2I.FTZ.U32.TRUNC.NTZ R3, R2 ;  /* 0x0000000200037305 */ /* 0x0002a4000021f000 */
[----:B-1----:R-:W-:Y:S02]  /*0130*/  IMAD.MOV.U32 R2, RZ, RZ, RZ ;  /* 0x000000ffff027224 */ /* 0x002fe400078e00ff */
[----:B--2---:R-:W-:-:S04]  /*0140*/  IMAD.MOV R4, RZ, RZ, -R3 ;  /* 0x000000ffff047224 */ /* 0x004fc800078e0a03 */
[----:B------:R-:W-:Y:S02]  /*0150*/  IMAD R9, R4, R5, RZ ;  /* 0x0000000504097224 */ /* 0x000fe400078e02ff */
[----:B------:R-:W-:Y:S02]  /*0160*/  IMAD.MOV.U32 R4, RZ, RZ, R8 ;  /* 0x000000ffff047224 */ /* 0x000fe400078e0008 */
[----:B------:R-:W-:-:S06]  /*0170*/  IMAD.HI.U32 R3, R3, R9, R2 ;  /* 0x0000000903037227 */ /* 0x000fcc00078e0002 */
[----:B------:R-:W-:-:S04]  /*0180*/  IMAD.HI.U32 R3, R3, R4, RZ ;  /* 0x0000000403037227 */ /* 0x000fc800078e00ff */
[----:B------:R-:W-:Y:S01]  /*0190*/  IMAD R0, R3, R0, R4 ;  /* 0x0000000003007224 */ /* 0x000fe200078e0204 */
[----:B------:R-:W-:-:S04]  /*01a0*/  IABS R4, c[0x0][0x178] ;  /* 0x00005e0000047a13 */ /* 0x000fc80000000000 */
[----:B------:R-:W-:Y:S01]  /*01b0*/  ISETP.GT.U32.AND P1, PT, R5, R0, PT ;  /* 0x000000000500720c */ /* 0x000fe20003f24070 */
[----:B------:R-:W1:-:S12]  /*01c0*/  I2F.RP R10, R4 ;  /* 0x00000004000a7306 */ /* 0x000e580000209400 */
[----:B------:R-:W-:Y:S01]  /*01d0*/  @!P1 IMAD.IADD R0, R0, 0x1, -R5 ;  /* 0x0000000100009824 */ /* 0x000fe200078e0a05 */
[----:B------:R-:W-:Y:S02]  /*01e0*/  @!P1 IADD3 R3, R3, 0x1, RZ ;  /* 0x0000000103039810 */ /* 0x000fe40007ffe0ff */
[----:B------:R-:W-:Y:S01]  /*01f0*/  ISETP.NE.AND P1, PT, R6, RZ, PT ;  /* 0x000000ff0600720c */ /* 0x000fe20003f25270 */
[----:B-1----:R-:W-:Y:S01]  /*0200*/  MUFU.RCP R10, R10 ;  /* 0x0000000a000a7308 */ /* 0x002fe20000001000 */
[----:B------:R-:W-:Y:S02]  /*0210*/  ISETP.GE.U32.AND P0, PT, R0, R5, PT ;  /* 0x000000050000720c */ /* 0x000fe40003f06070 */
[----:B------:R-:W-:Y:S02]  /*0220*/  LOP3.LUT R0, R7, R6, RZ, 0x3c, !PT ;  /* 0x0000000607007212 */ /* 0x000fe400078e3cff */
[----:B------:R-:W-:Y:S02]  /*0230*/  IABS R5, c[0x0][0x17c] ;  /* 0x00005f0000057a13 */ /* 0x000fe40000000000 */
[----:B------:R-:W-:Y:S01]  /*0240*/  ISETP.GE.AND P2, PT, R0, RZ, PT ;  /* 0x000000ff0000720c */ /* 0x000fe20003f46270 */
[----:B------:R-:W-:Y:S01]  /*0250*/  IMAD.MOV.U32 R0, RZ, RZ, c[0x0][0x178] ;  /* 0x00005e00ff007624 */ /* 0x000fe200078e00ff */
[----:B------:R-:W1:Y:S04]  /*0260*/  I2F.RP R9, R5 ;  /* 0x0000000500097306 */ /* 0x000e680000209400 */
[----:B------:R-:W-:-:S02]  /*0270*/  IADD3 R0, R0, 0x3f, RZ ;  /* 0x0000003f00007810 */ /* 0x000fc40007ffe0ff */
[----:B------:R-:W-:-:S05]  /*0280*/  @P0 IADD3 R3, R3, 0x1, RZ ;  /* 0x0000000103030810 */ /* 0x000fca0007ffe0ff */
[----:B------:R-:W-:Y:S01]  /*0290*/  IMAD.MOV.U32 R2, RZ, RZ, R3 ;  /* 0x000000ffff027224 */ /* 0x000fe200078e0003 */
[----:B------:R-:W-:-:S03]  /*02a0*/  SHF.R.S32.HI R3, RZ, 0x1f, R0 ;  /* 0x0000001fff037819 */ /* 0x000fc60000011400 */
[----:B------:R-:W-:Y:S01]  /*02b0*/  @!P2 IMAD.MOV R2, RZ, RZ, -R2 ;  /* 0x000000ffff02a224 */ /* 0x000fe200078e0a02 */
[----:B------:R-:W-:Y:S01]  /*02c0*/  @!P1 LOP3.LUT R2, RZ, R6, RZ, 0x33, !PT ;  /* 0x00000006ff029212 */ /* 0x000fe200078e33ff */
[----:B-1----:R-:W-:Y:S01]  /*02d0*/  MUFU.RCP R9, R9 ;  /* 0x0000000900097308 */ /* 0x002fe20000001000 */
[----:B------:R-:W-:-:S03]  /*02e0*/  LEA.HI R3, R3, R0, RZ, 0x6 ;  /* 0x0000000003037211 */ /* 0x000fc600078f30ff */
[----:B------:R-:W-:Y:S02]  /*02f0*/  IMAD.SHL.U32 R21, R2, 0x8, RZ ;  /* 0x0000000802157824 */ /* 0x000fe400078e00ff */
[----:B------:R-:W-:-:S03]  /*0300*/  IMAD.MOV R2, RZ, RZ, -R2 ;  /* 0x000000ffff027224 */ /* 0x000fc600078e0a02 */
[----:B------:R-:W-:Y:S01]  /*0310*/  LEA.HI.SX32 R3, R3, -R21, 0x1a ;  /* 0x8000001503037211 */ /* 0x000fe200078fd2ff */
[----:B------:R-:W-:Y:S02]  /*0320*/  IMAD R14, R6, R2, R7 ;  /* 0x00000002060e7224 */ /* 0x000fe400078e0207 */
[----:B------:R-:W-:Y:S01]  /*0330*/  IMAD.MOV.U32 R2, RZ, RZ, RZ ;  /* 0x000000ffff027224 */ /* 0x000fe200078e00ff */
[----:B------:R-:W-:-:S04]  /*0340*/  IMNMX R23, R3, 0x8, PT ;  /* 0x0000000803177817 */ /* 0x000fc80003800200 */
[-C--:B------:R-:W-:Y:S02]  /*0350*/  IABS R11, R23.reuse ;  /* 0x00000017000b7213 */ /* 0x080fe40000000000 */
[----:B------:R-:W-:Y:S02]  /*0360*/  IABS R6, R23 ;  /* 0x0000001700067213 */ /* 0x000fe40000000000 */
[----:B------:R-:W1:Y:S08]  /*0370*/  I2F.RP R0, R11 ;  /* 0x0000000b00007306 */ /* 0x000e700000209400 */
[----:B-1----:R-:W1:Y:S02]  /*0380*/  MUFU.RCP R0, R0 ;  /* 0x0000000000007308 */ /* 0x002e640000001000 */
[----:B-1----:R-:W-:-:S02]  /*0390*/  IADD3 R3, R0, 0xffffffe, RZ ;  /* 0x0ffffffe00037810 */ /* 0x002fc40007ffe0ff */
[----:B------:R-:W-:-:S04]  /*03a0*/  IABS R0, R14 ;  /* 0x0000000e00007213 */ /* 0x000fc80000000000 */
[----:B------:R-:W1:Y:S02]  /*03b0*/  F2I.FTZ.U32.TRUNC.NTZ R3, R3 ;  /* 0x0000000300037305 */ /* 0x000e64000021f000 */
[----:B-1----:R-:W-:-:S04]  /*03c0*/  IMAD.MOV R8, RZ, RZ, -R3 ;  /* 0x000000ffff087224 */ /* 0x002fc800078e0a03 */
[----:B------:R-:W-:Y:S01]  /*03d0*/  IMAD R7, R8, R11, RZ ;  /* 0x0000000b08077224 */ /* 0x000fe200078e02ff */
[----:B------:R-:W-:-:S03]  /*03e0*/  IADD3 R8, R10, 0xffffffe, RZ ;  /* 0x0ffffffe0a087810 */ /* 0x000fc60007ffe0ff */
[----:B------:R-:W-:-:S04]  /*03f0*/  IMAD.HI.U32 R2, R3, R7, R2 ;  /* 0x0000000703027227 */ /* 0x000fc800078e0002 */
[----:B------:R-:W-:Y:S02]  /*0400*/  IMAD.MOV.U32 R3, RZ, RZ, R0 ;  /* 0x000000ffff037224 */ /* 0x000fe400078e0000 */
[----:B------:R-:W-:Y:S01]  /*0410*/  IMAD.MOV R0, RZ, RZ, -R6 ;  /* 0x000000ffff007224 */ /* 0x000fe200078e0a06 */
[----:B------:R-:W-:Y:S01]  /*0420*/  IADD3 R6, R9, 0xffffffe, RZ ;  /* 0x0ffffffe09067810 */ /* 0x000fe20007ffe0ff */
[----:B------:R-:W-:Y:S01]  /*0430*/  IMAD.HI.U32 R2, R2, R3, RZ ;  /* 0x0000000302027227 */ /* 0x000fe200078e00ff */
[----:B------:R-:W1:Y:S03]  /*0440*/  F2I.FTZ.U32.TRUNC.NTZ R9, R8 ;  /* 0x0000000800097305 */ /* 0x000e66000021f000 */
[----:B------:R-:W-:Y:S01]  /*0450*/  IMAD R0, R2, R0, R3 ;  /* 0x0000000002007224 */ /* 0x000fe200078e0203 */
[----:B------:R-:W-:-:S04]  /*0460*/  SHF.R.S32.HI R3, RZ, 0x6, R12 ;  /* 0x00000006ff037819 */ /* 0x000fc8000001140c */
[----:B------:R-:W-:Y:S01]  /*0470*/  ISETP.GT.U32.AND P1, PT, R11, R0, PT ;  /* 0x000000000b00720c */ /* 0x000fe20003f24070 */
[----:B------:R2:W3:Y:S01]  /*0480*/  F2I.FTZ.U32.TRUNC.NTZ R7, R6 ;  /* 0x0000000600077305 */ /* 0x0004e2000021f000 */
[----:B------:R-:W-:Y:S01]  /*0490*/  SGXT R3, R3, 0x1 ;  /* 0x000000010303781a */ /* 0x000fe20000000200 */
[----:B-1----:R-:W-:Y:S02]  /*04a0*/  IMAD.MOV R15, RZ, RZ, -R9 ;  /* 0x000000ffff0f7224 */ /* 0x002fe400078e0a09 */
[----:B--2---:R-:W-:-:S08]  /*04b0*/  IMAD.SHL.U32 R6, R27, 0x4, RZ ;  /* 0x000000041b067824 */ /* 0x004fd000078e00ff */
[----:B------:R-:W-:Y:S01]  /*04c0*/  @!P1 IMAD.IADD R0, R0, 0x1, -R11 ;  /* 0x0000000100009824 */ /* 0x000fe200078e0a0b */
[----:B------:R-:W-:Y:S02]  /*04d0*/  @!P1 IADD3 R2, R2, 0x1, RZ ;  /* 0x0000000102029810 */ /* 0x000fe40007ffe0ff */
[----:B------:R-:W-:Y:S01]  /*04e0*/  ISETP.NE.AND P1, PT, R23, RZ, PT ;  /* 0x000000ff1700720c */ /* 0x000fe20003f25270 */
[----:B---3--:R-:W-:Y:S01]  /*04f0*/  IMAD.MOV R8, RZ, RZ, -R7 ;  /* 0x000000ffff087224 */ /* 0x008fe200078e0a07 */
[----:B------:R-:W-:Y:S02]  /*0500*/  ISETP.GE.U32.AND P0, PT, R0, R11, PT ;  /* 0x0000000b0000720c */ /* 0x000fe40003f06070 */
[----:B------:R-:W-:Y:S01]  /*0510*/  LOP3.LUT R0, R14, R23, RZ, 0x3c, !PT ;  /* 0x000000170e007212 */ /* 0x000fe200078e3cff */
[----:B------:R-:W-:Y:S01]  /*0520*/  IMAD R13, R8, R5, RZ ;  /* 0x00000005080d7224 */ /* 0x000fe200078e02ff */
[----:B------:R-:W-:Y:S01]  /*0530*/  SHF.R.U32.HI R11, RZ, 0x6, R12 ;  /* 0x00000006ff0b7819 */ /* 0x000fe2000001160c */
[----:B------:R-:W-:Y:S01]  /*0540*/  IMAD.MOV.U32 R8, RZ, RZ, RZ ;  /* 0x000000ffff087224 */ /* 0x000fe200078e00ff */
[----:B------:R-:W-:-:S02]  /*0550*/  ISETP.GE.AND P2, PT, R0, RZ, PT ;  /* 0x000000ff0000720c */ /* 0x000fc40003f46270 */
[----:B------:R-:W-:-:S05]  /*0560*/  LOP3.LUT R0, R6, 0x120, R3, 0x78, !PT ;  /* 0x0000012006007812 */ /* 0x000fca00078e7803 */
[----:B------:R-:W-:-:S05]  /*0570*/  @P0 IADD3 R2, R2, 0x1, RZ ;  /* 0x0000000102020810 */ /* 0x000fca0007ffe0ff */
[----:B------:R-:W-:Y:S01]  /*0580*/  IMAD.MOV.U32 R10, RZ, RZ, R2 ;  /* 0x000000ffff0a7224 */ /* 0x000fe200078e0002 */
[----:B------:R-:W-:Y:S01]  /*0590*/  LOP3.LUT R2, R6, 0x110, R3, 0x78, !PT ;  /* 0x0000011006027812 */ /* 0x000fe200078e7803 */
[----:B------:R-:W-:Y:S01]  /*05a0*/  IMAD.MOV.U32 R6, RZ, RZ, RZ ;  /* 0x000000ffff067224 */ /* 0x000fe200078e00ff */
[----:B------:R-:W-:Y:S01]  /*05b0*/  SGXT.U32 R3, R11, 0x1 ;  /* 0x000000010b03781a */ /* 0x000fe20000000000 */
[----:B------:R-:W-:Y:S01]  /*05c0*/  @!P2 IMAD.MOV R10, RZ, RZ, -R10 ;  /* 0x000000ffff0aa224 */ /* 0x000fe200078e0a0a */
[----:B------:R-:W-:Y:S01]  /*05d0*/  @!P1 LOP3.LUT R10, RZ, R23, RZ, 0x33, !PT ;  /* 0x00000017ff0a9212 */ /* 0x000fe200078e33ff */
[----:B------:R-:W-:Y:S01]  /*05e0*/  IMAD R11, R15, R4, RZ ;  /* 0x000000040f0b7224 */ /* 0x000fe200078e02ff */
[----:B------:R1:W-:Y:S01]  /*05f0*/  STL [R1+0x1a0], R2 ;  /* 0x0001a00201007387 */ /* 0x0003e20000100800 */
[----:B------:R-:W-:Y:S01]  /*0600*/  IMAD.HI.U32 R6, R7, R13, R6 ;  /* 0x0000000d07067227 */ /* 0x000fe200078e0006 */
[----:B------:R-:W-:-:S03]  /*0610*/  LOP3.LUT R221, R3, 0xc, RZ, 0xfc, !PT ;  /* 0x0000000c03dd7812 */ /* 0x000fc600078efcff */
[----:B------:R-:W-:Y:S02]  /*0620*/  IMAD.SHL.U32 R68, R10, 0x80, RZ ;  /* 0x000000800a447824 */ /* 0x000fe400078e00ff */
[----:B------:R-:W-:-:S03]  /*0630*/  IMAD.HI.U32 R7, R9, R11, R8 ;  /* 0x0000000b09077227 */ /* 0x000fc600078e0008 */
[C-C-:B------:R-:W-:Y:S01]  /*0640*/  LOP3.LUT R33, R68.reuse, 0x2, R3.reuse, 0xfe, !PT ;  /* 0x0000000244217812 */ /* 0x140fe200078efe03 */
[----:B------:R-:W-:Y:S01]  /*0650*/  IMAD.MOV R8, RZ, RZ, -R10 ;  /* 0x000000ffff087224 */ /* 0x000fe200078e0a0a */
[C-C-:B------:R-:W-:Y:S01]  /*0660*/  LOP3.LUT R153, R68.reuse, 0x6, R3.reuse, 0xfe, !PT ;  /* 0x0000000644997812 */ /* 0x140fe200078efe03 */
[----:B------:R-:W-:Y:S01]  /*0670*/  IMAD R75, R3, c[0x0][0x188], RZ ;  /* 0x00006200034b7a24 */ /* 0x000fe200078e02ff */
[----:B------:R-:W-:Y:S01]  /*0680*/  IABS R15, R33 ;  /* 0x00000021000f7213 */ /* 0x000fe20000000000 */
[----:B------:R-:W-:Y:S01]  /*0690*/  IMAD R8, R23, R8, R14 ;  /* 0x0000000817087224 */ /* 0x000fe200078e020e */
[----:B------:R-:W-:Y:S01]  /*06a0*/  IABS R19, R153 ;  /* 0x0000009900137213 */ /* 0x000fe20000000000 */
[----:B------:R-:W-:Y:S01]  /*06b0*/  STL [R1+0x108], R33 ;  /* 0x0001082101007387 */ /* 0x000fe20000100800 */
[--C-:B------:R-:W-:Y:S01]  /*06c0*/  LOP3.LUT R149, R68, 0xe, R3.reuse, 0xfe, !PT ;  /* 0x0000000e44957812 */ /* 0x100fe200078efe03 */
[----:B------:R-:W-:Y:S01]  /*06d0*/  IMAD.HI.U32 R10, R6, R15, RZ ;  /* 0x0000000f060a7227 */ /* 0x000fe200078e00ff */
[----:B------:R-:W-:-:S02]  /*06e0*/  LOP3.LUT R144, R68, 0x18, R3, 0xfe, !PT ;  /* 0x0000001844907812 */ /* 0x000fc400078efe03 */
[----:B------:R-:W-:Y:S01]  /*06f0*/  IABS R24, R149 ;  /* 0x0000009500187213 */ /* 0x000fe20000000000 */
[----:B------:R-:W-:Y:S01]  /*0700*/  IMAD.HI.U32 R12, R6, R19, RZ ;  /* 0x00000013060c7227 */ /* 0x000fe200078e00ff */
[----:B------:R-:W-:Y:S02]  /*0710*/  IABS R34, R144 ;  /* 0x0000009000227213 */ /* 0x000fe40000000000 */
[C-C-:B------:R-:W-:Y:S01]  /*0720*/  LOP3.LUT R139, R68.reuse, 0x22, R3.reuse, 0xfe, !PT ;  /* 0x00000022448b7812 */ /* 0x140fe200078efe03 */
[----:B------:R-:W-:Y:S01]  /*0730*/  IMAD.MOV R16, RZ, RZ, -R10 ;  /* 0x000000ffff107224 */ /* 0x000fe200078e0a0a */
[----:B------:R-:W-:Y:S01]  /*0740*/  LOP3.LUT R131, R68, 0x2c, R3, 0xfe, !PT ;  /* 0x0000002c44837812 */ /* 0x000fe200078efe03 */
[----:B------:R-:W-:Y:S01]  /*0750*/  IMAD.MOV R20, RZ, RZ, -R12 ;  /* 0x000000ffff147224 */ /* 0x000fe200078e0a0c */
[----:B------:R-:W-:Y:S01]  /*0760*/  IABS R44, R139 ;  /* 0x0000008b002c7213 */ /* 0x000fe20000000000 */
[----:B------:R-:W-:Y:S01]  /*0770*/  IMAD R12, R5, R16, R15 ;  /* 0x00000010050c7224 */ /* 0x000fe200078e020f */
[----:B------:R-:W-:Y:S01]  /*0780*/  IABS R54, R131 ;  /* 0x0000008300367213 */ /* 0x000fe20000000000 */
[----:B------:R-:W-:Y:S01]  /*0790*/  IMAD.HI.U32 R15, R6, R24, RZ ;  /* 0x00000018060f7227 */ /* 0x000fe200078e00ff */
[----:B------:R-:W-:-:S02]  /*07a0*/  LOP3.LUT R121, R68, 0x36, R3, 0xfe, !PT ;  /* 0x0000003644797812 */ /* 0x000fc400078efe03 */
[----:B------:R-:W-:Y:S01]  /*07b0*/  LOP3.LUT R242, R68, R3, RZ, 0xfc, !PT ;  /* 0x0000000344f27212 */ /* 0x000fe200078efcff */
[----:B------:R-:W-:Y:S01]  /*07c0*/  IMAD.MOV R15, RZ, RZ, -R15 ;  /* 0x000000ffff0f7224 */ /* 0x000fe200078e0a0f */
[----:B------:R-:W-:Y:S01]  /*07d0*/  IABS R64, R121 ;  /* 0x0000007900407213 */ /* 0x000fe20000000000 */
[C---:B------:R-:W-:Y:S01]  /*07e0*/  IMAD R16, R5.reuse, R20, R19 ;  /* 0x0000001405107224 */ /* 0x040fe200078e0213 */
[C---:B------:R-:W-:Y:S01]  /*07f0*/  LOP3.LUT R111, R242.reuse, 0x40, RZ, 0xfc, !PT ;  /* 0x00000040f26f7812 */ /* 0x040fe200078efcff */
[----:B------:R-:W-:Y:S01]  /*0800*/  IMAD R24, R5, R15, R24 ;  /* 0x0000000f05187224 */ /* 0x000fe200078e0218 */
[----:B------:R-:W-:Y:S01]  /*0810*/  LOP3.LUT R101, R242, 0x4a, RZ, 0xfc, !PT ;  /* 0x0000004af2657812 */ /* 0x000fe200078efcff */
[----:B------:R-:W-:Y:S01]  /*0820*/  IMAD.HI.U32 R15, R6, R34, RZ ;  /* 0x00000022060f7227 */ /* 0x000fe200078e00ff */
[----:B------:R-:W-:Y:S02]  /*0830*/  IABS R74, R111 ;  /* 0x0000006f004a7213 */ /* 0x000fe40000000000 */
[----:B------:R-:W-:Y:S01]  /*0840*/  IABS R84, R101 ;  /* 0x0000006500547213 */ /* 0x000fe20000000000 */
[----:B------:R-:W-:Y:S01]  /*0850*/  IMAD.MOV R15, RZ, RZ, -R15 ;  /* 0x000000ffff0f7224 */ /* 0x000fe200078e0a0f */
[C---:B------:R-:W-:Y:S01]  /*0860*/  LOP3.LUT R73, R242.reuse, 0x54, RZ, 0xfc, !PT ;  /* 0x00000054f2497812 */ /* 0x040fe200078efcff */
[----:B------:R-:W-:Y:S01]  /*0870*/  IMAD.IADD R8, R21, 0x1, R8 ;  /* 0x0000000115087824 */ /* 0x000fe200078e0208 */
[----:B------:R-:W-:Y:S01]  /*0880*/  LOP3.LUT R63, R242, 0x5e, RZ, 0xfc, !PT ;  /* 0x0000005ef23f7812 */ /* 0x000fe200078efcff */
[----:B------:R-:W-:Y:S01]  /*0890*/  IMAD R34, R5, R15, R34 ;  /* 0x0000000f05227224 */ /* 0x000fe200078e0222 */
[----:B------:R-:W-:Y:S01]  /*08a0*/  IABS R94, R73 ;  /* 0x00000049005e7213 */ /* 0x000fe20000000000 */
[----:B------:R-:W-:Y:S01]  /*08b0*/  IMAD.HI.U32 R15, R6, R44, RZ ;  /* 0x0000002c060f7227 */ /* 0x000fe200078e00ff */
[----:B------:R-:W-:-:S02]  /*08c0*/  IABS R102, R63 ;  /* 0x0000003f00667213 */ /* 0x000fc40000000000 */
[----:B------:R-:W-:Y:S01]  /*08d0*/  LOP3.LUT R154, R68, 0x4, R3, 0xfe, !PT ;  /* 0x00000004449a7812 */ /* 0x000fe200078efe03 */
[----:B------:R-:W-:Y:S01]  /*08e0*/  IMAD.MOV R15, RZ, RZ, -R15 ;  /* 0x000000ffff0f7224 */ /* 0x000fe200078e0a0f */
[----:B------:R-:W-:Y:S02]  /*08f0*/  LOP3.LUT R37, R242, 0x68, RZ, 0xfc, !PT ;  /* 0x00000068f2257812 */ /* 0x000fe400078efcff */
[----:B------:R-:W-:Y:S01]  /*0900*/  IABS R13, R242 ;  /* 0x000000f2000d7213 */ /* 0x000fe20000000000 */
[C---:B------:R-:W-:Y:S01]  /*0910*/  IMAD R44, R5.reuse, R15, R44 ;  /* 0x0000000f052c7224 */ /* 0x040fe200078e022c */
[----:B------:R-:W-:Y:S01]  /*0920*/  IABS R17, R154 ;  /* 0x0000009a00117213 */ /* 0x000fe20000000000 */
[----:B------:R-:W-:Y:S01]  /*0930*/  IMAD.HI.U32 R15, R6, R54, RZ ;  /* 0x00000036060f7227 */ /* 0x000fe200078e00ff */
[----:B------:R-:W-:Y:S01]  /*0940*/  IABS R108, R37 ;  /* 0x00000025006c7213 */ /* 0x000fe20000000000 */
[----:B------:R-:W-:Y:S01]  /*0950*/  STL [R1+0x104], R154 ;  /* 0x0001049a01007387 */ /* 0x000fe20000100800 */
[C---:B------:R-:W-:Y:S01]  /*0960*/  LOP3.LUT R43, R242.reuse, 0x72, RZ, 0xfc, !PT ;  /* 0x00000072f22b7812 */ /* 0x040fe200078efcff */
[----:B------:R-:W-:Y:S01]  /*0970*/  IMAD.MOV R15, RZ, RZ, -R15 ;  /* 0x000000ffff0f7224 */ /* 0x000fe200078e0a0f */
[----:B------:R-:W-:Y:S01]  /*0980*/  LOP3.LUT R29, R242, 0x7e, RZ, 0xfc, !PT ;  /* 0x0000007ef21d7812 */ /* 0x000fe200078efcff */
[----:B------:R-:W-:Y:S01]  /*0990*/  IMAD.HI.U32 R9, R6, R13, RZ ;  /* 0x0000000d06097227 */ /* 0x000fe200078e00ff */
[----:B------:R-:W-:Y:S01]  /*09a0*/  IABS R124, R43 ;  /* 0x0000002b007c7213 */ /* 0x000fe20000000000 */
[----:B------:R-:W-:Y:S01]  /*09b0*/  STL [R1+0x100], R153 ;  /* 0x0001009901007387 */ /* 0x000fe20000100800 */
[----:B------:R-:W-:Y:S01]  /*09c0*/  IABS R136, R29 ;  /* 0x0000001d00887213 */ /* 0x000fe20000000000 */
[C---:B------:R-:W-:Y:S01]  /*09d0*/  IMAD R54, R5.reuse, R15, R54 ;  /* 0x0000000f05367224 */ /* 0x040fe200078e0236 */
[----:B------:R-:W-:Y:S01]  /*09e0*/  LOP3.LUT R152, R68, 0x8, R3, 0xfe, !PT ;  /* 0x0000000844987812 */ /* 0x000fe200078efe03 */
[----:B------:R-:W-:Y:S01]  /*09f0*/  IMAD.HI.U32 R15, R6, R64, RZ ;  /* 0x00000040060f7227 */ /* 0x000fe200078e00ff */
[----:B------:R-:W-:-:S02]  /*0a00*/  ISETP.GT.U32.AND P1, PT, R5, R12, PT ;  /* 0x0000000c0500720c */ /* 0x000fc40003f24070 */
[C---:B------:R-:W-:Y:S01]  /*0a10*/  LOP3.LUT R151, R68.reuse, 0xa, R3, 0xfe, !PT ;  /* 0x0000000a44977812 */ /* 0x040fe200078efe03 */
[----:B------:R-:W-:Y:S01]  /*0a20*/  IMAD.MOV R15, RZ, RZ, -R15 ;  /* 0x000000ffff0f7224 */ /* 0x000fe200078e0a0f */
[--C-:B------:R-:W-:Y:S01]  /*0a30*/  LOP3.LUT R150, R68, 0xc, R3.reuse, 0xfe, !PT ;  /* 0x0000000c44967812 */ /* 0x100fe200078efe03 */
[----:B------:R-:W-:Y:S01]  /*0a40*/  IMAD.HI.U32 R11, R6, R17, RZ ;  /* 0x00000011060b7227 */ /* 0x000fe200078e00ff */
[----:B------:R-:W-:Y:S01]  /*0a50*/  IABS R20, R151 ;  /* 0x0000009700147213 */ /* 0x000fe20000000000 */
[----:B------:R-:W-:Y:S01]  /*0a60*/  STL [R1+0xfc], R152 ;  /* 0x0000fc9801007387 */ /* 0x000fe20000100800 */
[----:B------:R-:W-:Y:S01]  /*0a70*/  IABS R22, R150 ;  /* 0x0000009600167213 */ /* 0x000fe20000000000 */
[C---:B------:R-:W-:Y:S01]  /*0a80*/  IMAD R64, R5.reuse, R15, R64 ;  /* 0x0000000f05407224 */ /* 0x040fe200078e0240 */
[----:B------:R-:W-:Y:S01]  /*0a90*/  LOP3.LUT R147, R68, 0x12, R3, 0xfe, !PT ;  /* 0x0000001244937812 */ /* 0x000fe200078efe03 */
[----:B------:R-:W-:Y:S01]  /*0aa0*/  IMAD.HI.U32 R15, R6, R74, RZ ;  /* 0x0000004a060f7227 */ /* 0x000fe200078e00ff */
[C---:B------:R-:W-:Y:S01]  /*0ab0*/  ISETP.GT.U32.AND P3, PT, R5.reuse, R16, PT ;  /* 0x000000100500720c */ /* 0x040fe20003f64070 */
[----:B------:R-:W-:Y:S01]  /*0ac0*/  STL [R1+0xf8], R151 ;  /* 0x0000f89701007387 */ /* 0x000fe20000100800 */
[----:B------:R-:W-:Y:S01]  /*0ad0*/  IABS R28, R147 ;  /* 0x00000093001c7213 */ /* 0x000fe20000000000 */
[----:B------:R-:W-:Y:S01]  /*0ae0*/  IMAD.MOV R15, RZ, RZ, -R15 ;  /* 0x000000ffff0f7224 */ /* 0x000fe200078e0a0f */
[C---:B------:R-:W-:Y:S01]  /*0af0*/  LOP3.LUT R148, R68.reuse, 0x10, R3, 0xfe, !PT ;  /* 0x0000001044947812 */ /* 0x040fe200078efe03 */
[----:B------:R-:W-:Y:S01]  /*0b00*/  IMAD.MOV R14, RZ, RZ, -R9 ;  /* 0x000000ffff0e7224 */ /* 0x000fe200078e0a09 */
[--C-:B------:R-:W-:Y:S01]  /*0b10*/  LOP3.LUT R145, R68, 0x16, R3.reuse, 0xfe, !PT ;  /* 0x0000001644917812 */ /* 0x100fe200078efe03 */
[C---:B------:R-:W-:Y:S01]  /*0b20*/  IMAD R74, R5.reuse, R15, R74 ;  /* 0x0000000f054a7224 */ /* 0x040fe200078e024a */
[----:B------:R-:W-:Y:S01]  /*0b30*/  IABS R26, R148 ;  /* 0x00000094001a7213 */ /* 0x000fe20000000000 */
[----:B------:R-:W-:Y:S01]  /*0b40*/  IMAD.HI.U32 R15, R6, R84, RZ ;  /* 0x00000054060f7227 */ /* 0x000fe200078e00ff */
[----:B------:R-:W-:Y:S01]  /*0b50*/  IABS R32, R145 ;  /* 0x0000009100207213 */ /* 0x000fe20000000000 */
[----:B------:R-:W-:Y:S01]  /*0b60*/  STL [R1+0xf4], R150 ;  /* 0x0000f49601007387 */ /* 0x000fe20000100800 */
[C---:B------:R-:W-:Y:S01]  /*0b70*/  LOP3.LUT R146, R68.reuse, 0x14, R3, 0xfe, !PT ;  /* 0x0000001444927812 */ /* 0x040fe200078efe03 */
[----:B------:R-:W-:Y:S01]  /*0b80*/  IMAD.MOV R15, RZ, RZ, -R15 ;  /* 0x000000ffff0f7224 */ /* 0x000fe200078e0a0f */
[C---:B------:R-:W-:Y:S01]  /*0b90*/  LOP3.LUT R143, R68.reuse, 0x1a, R3, 0xfe, !PT ;  /* 0x0000001a448f7812 */ /* 0x040fe200078efe03 */
[----:B------:R-:W-:Y:S01]  /*0ba0*/  IMAD.MOV R18, RZ, RZ, -R11 ;  /* 0x000000ffff127224 */ /* 0x000fe200078e0a0b */
[----:B------:R-:W-:Y:S01]  /*0bb0*/  IABS R30, R146 ;  /* 0x00000092001e7213 */ /* 0x000fe20000000000 */
[C---:B------:R-:W-:Y:S01]  /*0bc0*/  IMAD R84, R5.reuse, R15, R84 ;  /* 0x0000000f05547224 */ /* 0x040fe200078e0254 */
[----:B------:R-:W-:Y:S01]  /*0bd0*/  LOP3.LUT R140, R68, 0x20, R3, 0xfe, !PT ;  /* 0x00000020448c7812 */ /* 0x000fe200078efe03 */
[----:B------:R-:W-:Y:S01]  /*0be0*/  IMAD.HI.U32 R15, R6, R94, RZ ;  /* 0x0000005e060f7227 */ /* 0x000fe200078e00ff */
[----:B------:R-:W-:Y:S01]  /*0bf0*/  IABS R36, R143 ;  /* 0x0000008f00247213 */ /* 0x000fe20000000000 */
[----:B------:R-:W-:Y:S01]  /*0c00*/  STL [R1+0xf0], R149 ;  /* 0x0000f09501007387 */ /* 0x000fe20000100800 */
[----:B------:R-:W-:Y:S01]  /*0c10*/  IABS R42, R140 ;  /* 0x0000008c002a7213 */ /* 0x000fe20000000000 */
[----:B------:R-:W-:Y:S01]  /*0c20*/  IMAD.MOV R15, RZ, RZ, -R15 ;  /* 0x000000ffff0f7224 */ /* 0x000fe200078e0a0f */
[C---:B------:R-:W-:Y:S01]  /*0c30*/  LOP3.LUT R142, R68.reuse, 0x1c, R3, 0xfe, !PT ;  /* 0x0000001c448e7812 */ /* 0x040fe200078efe03 */
[C---:B------:R-:W-:Y:S01]  /*0c40*/  IMAD R10, R5.reuse, R14, R13 ;  /* 0x0000000e050a7224 */ /* 0x040fe200078e020d */
[----:B------:R-:W-:Y:S01]  /*0c50*/  LOP3.LUT R141, R68, 0x1e, R3, 0xfe, !PT ;  /* 0x0000001e448d7812 */ /* 0x000fe200078efe03 */
[C---:B------:R-:W-:Y:S01]  /*0c60*/  IMAD R94, R5.reuse, R15, R94 ;  /* 0x0000000f055e7224 */ /* 0x040fe200078e025e */
[----:B------:R-:W-:Y:S01]  /*0c70*/  IABS R38, R142 ;  /* 0x0000008e00267213 */ /* 0x000fe20000000000 */
[----:B------:R-:W-:Y:S01]  /*0c80*/  IMAD.HI.U32 R15, R6, R102, RZ ;  /* 0x00000066060f7227 */ /* 0x000fe200078e00ff */
[C---:B------:R-:W-:Y:S01]  /*0c90*/  ISETP.GT.U32.AND P0, PT, R5.reuse, R10, PT ;  /* 0x0000000a0500720c */ /* 0x040fe20003f04070 */
[----:B------:R-:W-:Y:S01]  /*0ca0*/  STL [R1+0xec], R148 ;  /* 0x0000ec9401007387 */ /* 0x000fe20000100800 */
[----:B------:R-:W-:Y:S01]  /*0cb0*/  IABS R40, R141 ;  /* 0x0000008d00287213 */ /* 0x000fe20000000000 */
[----:B------:R-:W-:Y:S01]  /*0cc0*/  IMAD.MOV R15, RZ, RZ, -R15 ;  /* 0x000000ffff0f7224 */ /* 0x000fe200078e0a0f */
[----:B------:R-:W-:Y:S01]  /*0cd0*/  LOP3.LUT R138, R68, 0x24, R3, 0xfe, !PT ;  /* 0x00000024448a7812 */ /* 0x000fe200078efe03 */
[C---:B------:R-:W-:Y:S01]  /*0ce0*/  IMAD R14, R5.reuse, R18, R17 ;  /* 0x00000012050e7224 */ /* 0x040fe200078e0211 */
[----:B------:R-:W-:Y:S01]  /*0cf0*/  IABS R18, R152 ;  /* 0x0000009800127213 */ /* 0x000fe20000000000 */
[C---:B------:R-:W-:Y:S01]  /*0d00*/  IMAD R102, R5.reuse, R15, R102 ;  /* 0x0000000f05667224 */ /* 0x040fe200078e0266 */
[----:B------:R-:W-:Y:S01]  /*0d10*/  IABS R46, R138 ;  /* 0x0000008a002e7213 */ /* 0x000fe20000000000 */
[----:B------:R-:W-:Y:S01]  /*0d20*/  IMAD.HI.U32 R15, R6, R108, RZ ;  /* 0x0000006c060f7227 */ /* 0x000fe200078e00ff */
[C---:B------:R-:W-:Y:S01]  /*0d30*/  ISETP.GT.U32.AND P2, PT, R5.reuse, R14, PT ;  /* 0x0000000e0500720c */ /* 0x040fe20003f44070 */
[----:B------:R-:W-:Y:S01]  /*0d40*/  STL [R1+0xe8], R147 ;  /* 0x0000e89301007387 */ /* 0x000fe20000100800 */
        /* <DEDUP_REMOVED lines=8> */
[--C-:B------:R-:W-:Y:S01]  /*0dd0*/  LOP3.LUT R135, R68, 0x28, R3.reuse, 0xfe, !PT ;  /* 0x0000002844877812 */ /* 0x100fe200078efe03 */
[----:B------:R-:W-:Y:S01]  /*0de0*/  IMAD.HI.U32 R15, R6, R124, RZ ;  /* 0x0000007c060f7227 */ /* 0x000fe200078e00ff */
[C-C-:B------:R-:W-:Y:S01]  /*0df0*/  LOP3.LUT R127, R68.reuse, 0x30, R3.reuse, 0xfe, !PT ;  /* 0x00000030447f7812 */ /* 0x140fe200078efe03 */
[----:B------:R-:W-:Y:S01]  /*0e00*/  STL [R1+0xe0], R145 ;  /* 0x0000e09101007387 */ /* 0x000fe20000100800 */
[----:B------:R-:W-:Y:S01]  /*0e10*/  LOP3.LUT R133, R68, 0x2a, R3, 0xfe, !PT ;  /* 0x0000002a44857812 */ /* 0x000fe200078efe03 */
[----:B------:R-:W-:Y:S01]  /*0e20*/  IMAD.MOV R15, RZ, RZ, -R15 ;  /* 0x000000ffff0f7224 */ /* 0x000fe200078e0a0f */
[----:B------:R-:W-:Y:S01]  /*0e30*/  IABS R50, R135 ;  /* 0x0000008700327213 */ /* 0x000fe20000000000 */
[----:B------:R-:W-:Y:S01]  /*0e40*/  @!P2 IMAD.IADD R14, R14, 0x1, -R5 ;  /* 0x000000010e0ea824 */ /* 0x000fe200078e0a05 */
[----:B------:R-:W-:Y:S01]  /*0e50*/  IABS R58, R127 ;  /* 0x0000007f003a7213 */ /* 0x000fe20000000000 */
[C---:B------:R-:W-:Y:S01]  /*0e60*/  IMAD R124, R5.reuse, R15, R124 ;  /* 0x0000000f057c7224 */ /* 0x040fe200078e027c */
[----:B------:R-:W-:Y:S01]  /*0e70*/  IABS R52, R133 ;  /* 0x0000008500347213 */ /* 0x000fe20000000000 */
[----:B------:R-:W-:Y:S01]  /*0e80*/  IMAD.HI.U32 R15, R6, R136, RZ ;  /* 0x00000088060f7227 */ /* 0x000fe200078e00ff */
[C-C-:B------:R-:W-:Y:S01]  /*0e90*/  LOP3.LUT R125, R68.reuse, 0x32, R3.reuse, 0xfe, !PT ;  /* 0x00000032447d7812 */ /* 0x140fe200078efe03 */
[----:B------:R-:W-:Y:S01]  /*0ea0*/  STL [R1+0xdc], R144 ;  /* 0x0000dc9001007387 */ /* 0x000fe20000100800 */
[C---:B------:R-:W-:Y:S01]  /*0eb0*/  LOP3.LUT R123, R68.reuse, 0x34, R3, 0xfe, !PT ;  /* 0x00000034447b7812 */ /* 0x040fe200078efe03 */
[----:B------:R-:W-:Y:S01]  /*0ec0*/  IMAD.MOV R15, RZ, RZ, -R15 ;  /* 0x000000ffff0f7224 */ /* 0x000fe200078e0a0f */
[----:B------:R-:W-:Y:S01]  /*0ed0*/  IABS R60, R125 ;  /* 0x0000007d003c7213 */ /* 0x000fe20000000000 */
[----:B------:R-:W-:Y:S01]  /*0ee0*/  IMAD.MOV R9, RZ, RZ, -R9 ;  /* 0x000000ffff097224 */ /* 0x000fe200078e0a09 */
[----:B------:R-:W-:Y:S01]  /*0ef0*/  IABS R62, R123 ;  /* 0x0000007b003e7213 */ /* 0x000fe20000000000 */
[C---:B------:R-:W-:Y:S01]  /*0f00*/  IMAD R136, R5.reuse, R15, R136 ;  /* 0x0000000f05887224 */ /* 0x040fe200078e0288 */
[--C-:B------:R-:W-:Y:S01]  /*0f10*/  LOP3.LUT R119, R68, 0x38, R3.reuse, 0xfe, !PT ;  /* 0x0000003844777812 */ /* 0x100fe200078efe03 */
[----:B------:R-:W-:Y:S01]  /*0f20*/  IMAD.HI.U32 R11, R6, R20, RZ ;  /* 0x00000014060b7227 */ /* 0x000fe200078e00ff */
[--C-:B------:R-:W-:Y:S01]  /*0f30*/  LOP3.LUT R117, R68, 0x3a, R3.reuse, 0xfe, !PT ;  /* 0x0000003a44757812 */ /* 0x100fe200078efe03 */
[----:B------:R-:W-:Y:S01]  /*0f40*/  STL [R1+0xd8], R143 ;  /* 0x0000d88f01007387 */ /* 0x000fe20000100800 */
[----:B------:R-:W-:Y:S01]  /*0f50*/  IABS R66, R119 ;  /* 0x0000007700427213 */ /* 0x000fe20000000000 */
[----:B------:R-:W-:Y:S01]  /*0f60*/  IMAD.HI.U32 R13, R6, R22, RZ ;  /* 0x00000016060d7227 */ /* 0x000fe200078e00ff */
[C-C-:B------:R-:W-:Y:S01]  /*0f70*/  LOP3.LUT R115, R68.reuse, 0x3c, R3.reuse, 0xfe, !PT ;  /* 0x0000003c44737812 */ /* 0x140fe200078efe03 */
[----:B------:R-:W-:Y:S01]  /*0f80*/  STL [R1+0xd4], R142 ;  /* 0x0000d48e01007387 */ /* 0x000fe20000100800 */
[----:B------:R-:W-:Y:S01]  /*0f90*/  LOP3.LUT R113, R68, 0x3e, R3, 0xfe, !PT ;  /* 0x0000003e44717812 */ /* 0x000fe200078efe03 */
[--C-:B------:R-:W-:Y:S01]  /*0fa0*/  @!P0 IMAD.IADD R10, R10, 0x1, -R5.reuse ;  /* 0x000000010a0a8824 */ /* 0x100fe200078e0a05 */
[C---:B------:R-:W-:Y:S01]  /*0fb0*/  ISETP.GT.U32.AND P0, PT, R5.reuse, R136, PT ;  /* 0x000000880500720c */ /* 0x040fe20003f04070 */
[----:B------:R-:W-:Y:S01]  /*0fc0*/  @!P1 IMAD.IADD R12, R12, 0x1, -R5 ;  /* 0x000000010c0c9824 */ /* 0x000fe200078e0a05 */
[C---:B------:R-:W-:Y:S01]  /*0fd0*/  ISETP.GT.U32.AND P1, PT, R5.reuse, R14, PT ;  /* 0x0000000e0500720c */ /* 0x040fe20003f24070 */
[C---:B------:R-:W-:Y:S01]  /*0fe0*/  IMAD R18, R5.reuse, R9, R18 ;  /* 0x0000000905127224 */ /* 0x040fe200078e0212 */
[C---:B------:R-:W-:Y:S01]  /*0ff0*/  ISETP.GT.U32.AND P4, PT, R5.reuse, R10, PT ;  /* 0x0000000a0500720c */ /* 0x040fe20003f84070 */
[----:B------:R-:W-:Y:S01]  /*1000*/  IMAD.MOV R11, RZ, RZ, -R11 ;  /* 0x000000ffff0b7224 */ /* 0x000fe200078e0a0b */
[C---:B------:R-:W-:Y:S01]  /*1010*/  ISETP.GT.U32.AND P5, PT, R5.reuse, R12, PT ;  /* 0x0000000c0500720c */ /* 0x040fe20003fa4070 */
[----:B------:R-:W-:Y:S01]  /*1020*/  IMAD.MOV R13, RZ, RZ, -R13 ;  /* 0x000000ffff0d7224 */ /* 0x000fe200078e0a0d */
[----:B------:R-:W-:Y:S01]  /*1030*/  IABS R68, R117 ;  /* 0x0000007500447213 */ /* 0x000fe20000000000 */
[----:B------:R-:W-:Y:S01]  /*1040*/  IMAD.HI.U32 R9, R6, R28, RZ ;  /* 0x0000001c06097227 */ /* 0x000fe200078e00ff */
[----:B------:R-:W-:Y:S01]  /*1050*/  IABS R72, R113 ;  /* 0x0000007100487213 */ /* 0x000fe20000000000 */
[----:B------:R-:W-:Y:S01]  /*1060*/  STL [R1+0xd0], R141 ;  /* 0x0000d08d01007387 */ /* 0x000fe20000100800 */
[----:B------:R-:W-:Y:S01]  /*1070*/  LOP3.LUT R109, R242, 0x42, RZ, 0xfc, !PT ;  /* 0x00000042f26d7812 */ /* 0x000fe200078efcff */
[C---:B------:R-:W-:Y:S01]  /*1080*/  IMAD R20, R5.reuse, R11, R20 ;  /* 0x0000000b05147224 */ /* 0x040fe200078e0214 */
[----:B------:R-:W-:Y:S01]  /*1090*/  IABS R70, R115 ;  /* 0x0000007300467213 */ /* 0x000fe20000000000 */
[C---:B------:R-:W-:Y:S01]  /*10a0*/  IMAD R22, R5.reuse, R13, R22 ;  /* 0x0000000d05167224 */ /* 0x040fe200078e0216 */
[----:B------:R-:W-:Y:S01]  /*10b0*/  IABS R76, R109 ;  /* 0x0000006d004c7213 */ /* 0x000fe20000000000 */
[----:B------:R-:W-:Y:S01]  /*10c0*/  IMAD.MOV R9, RZ, RZ, -R9 ;  /* 0x000000ffff097224 */ /* 0x000fe200078e0a09 */
[C---:B------:R-:W-:Y:S01]  /*10d0*/  ISETP.GT.U32.AND P2, PT, R5.reuse, R20, PT ;  /* 0x000000140500720c */ /* 0x040fe20003f44070 */
[----:B------:R-:W-:Y:S01]  /*10e0*/  @!P3 IMAD.IADD R16, R16, 0x1, -R5 ;  /* 0x000000011010b824 */ /* 0x000fe200078e0a05 */
[C---:B------:R-:W-:Y:S01]  /*10f0*/  ISETP.GT.U32.AND P3, PT, R5.reuse, R18, PT ;  /* 0x000000120500720c */ /* 0x040fe20003f64070 */
[----:B------:R-:W-:Y:S01]  /*1100*/  IMAD.HI.U32 R17, R6, R26, RZ ;  /* 0x0000001a06117227 */ /* 0x000fe200078e00ff */
[----:B------:R-:W-:Y:S01]  /*1110*/  LOP3.LUT R107, R242, 0x44, RZ, 0xfc, !PT ;  /* 0x00000044f26b7812 */ /* 0x000fe200078efcff */
[----:B------:R-:W-:Y:S01]  /*1120*/  STL [R1+0xcc], R140 ;  /* 0x0000cc8c01007387 */ /* 0x000fe20000100800 */
[C---:B------:R-:W-:Y:S01]  /*1130*/  ISETP.GT.U32.AND P6, PT, R5.reuse, R16, PT ;  /* 0x000000100500720c */ /* 0x040fe20003fc4070 */
[----:B------:R-:W-:Y:S01]  /*1140*/  IMAD.HI.U32 R13, R6, R32, RZ ;  /* 0x00000020060d7227 */ /* 0x000fe200078e00ff */
[C---:B------:R-:W-:Y:S01]  /*1150*/  LOP3.LUT R99, R242.reuse, 0x4c, RZ, 0xfc, !PT ;  /* 0x0000004cf2637812 */ /* 0x040fe200078efcff */
[----:B------:R-:W-:Y:S01]  /*1160*/  STL [R1+0xc8], R139 ;  /* 0x0000c88b01007387 */ /* 0x000fe20000100800 */
[C---:B------:R-:W-:Y:S01]  /*1170*/  LOP3.LUT R105, R242.reuse, 0x46, RZ, 0xfc, !PT ;  /* 0x00000046f2697812 */ /* 0x040fe200078efcff */
[C---:B------:R-:W-:Y:S01]  /*1180*/  IMAD R28, R5.reuse, R9, R28 ;  /* 0x00000009051c7224 */ /* 0x040fe200078e021c */
[----:B------:R-:W-:Y:S01]  /*1190*/  IABS R78, R107 ;  /* 0x0000006b004e7213 */ /* 0x000fe20000000000 */
[----:B------:R-:W-:Y:S01]  /*11a0*/  IMAD.MOV R17, RZ, RZ, -R17 ;  /* 0x000000ffff117224 */ /* 0x000fe200078e0a11 */
[----:B------:R-:W-:Y:S01]  /*11b0*/  IABS R86, R99 ;  /* 0x0000006300567213 */ /* 0x000fe20000000000 */
[----:B------:R-:W-:Y:S01]  /*11c0*/  IMAD.MOV R13, RZ, RZ, -R13 ;  /* 0x000000ffff0d7224 */ /* 0x000fe200078e0a0d */
[----:B------:R-:W-:Y:S01]  /*11d0*/  LOP3.LUT R103, R242, 0x48, RZ, 0xfc, !PT ;  /* 0x00000048f2677812 */ /* 0x000fe200078efcff */
[----:B------:R-:W-:Y:S01]  /*11e0*/  IMAD.HI.U32 R11, R6, R30, RZ ;  /* 0x0000001e060b7227 */ /* 0x000fe200078e00ff */
[----:B------:R-:W-:Y:S01]  /*11f0*/  IABS R80, R105 ;  /* 0x0000006900507213 */ /* 0x000fe20000000000 */
[----:B------:R-:W-:Y:S01]  /*1200*/  STL [R1+0xc4], R138 ;  /* 0x0000c48a01007387 */ /* 0x000fe20000100800 */
[----:B------:R-:W-:Y:S01]  /*1210*/  IABS R82, R103 ;  /* 0x0000006700527213 */ /* 0x000fe20000000000 */
[--C-:B------:R-:W-:Y:S01]  /*1220*/  @!P0 IMAD.IADD R136, R136, 0x1, -R5.reuse ;  /* 0x0000000188888824 */ /* 0x100fe200078e0a05 */
[C---:B------:R-:W-:Y:S01]  /*1230*/  ISETP.GT.U32.AND P0, PT, R5.reuse, R22, PT ;  /* 0x000000160500720c */ /* 0x040fe20003f04070 */
[----:B------:R-:W-:Y:S01]  /*1240*/  @!P1 IMAD.IADD R14, R14, 0x1, -R5 ;  /* 0x000000010e0e9824 */ /* 0x000fe200078e0a05 */
[C---:B------:R-:W-:Y:S01]  /*1250*/  ISETP.GT.U32.AND P1, PT, R5.reuse, R28, PT ;  /* 0x0000001c0500720c */ /* 0x040fe20003f24070 */
[C---:B------:R-:W-:Y:S01]  /*1260*/  IMAD R26, R5.reuse, R17, R26 ;  /* 0x00000011051a7224 */ /* 0x040fe200078e021a */
[C---:B------:R-:W-:Y:S01]  /*1270*/  LOP3.LUT R97, R242.reuse, 0x4e, RZ, 0xfc, !PT ;  /* 0x0000004ef2617812 */ /* 0x040fe200078efcff */
[C---:B------:R-:W-:Y:S01]  /*1280*/  IMAD R32, R5.reuse, R13, R32 ;  /* 0x0000000d05207224 */ /* 0x040fe200078e0220 */
[----:B------:R-:W-:Y:S01]  /*1290*/  LOP3.LUT R95, R242, 0x50, RZ, 0xfc, !PT ;  /* 0x00000050f25f7812 */ /* 0x000fe200078efcff */
[----:B------:R-:W-:Y:S01]  /*12a0*/  IMAD.HI.U32 R17, R6, R36, RZ ;  /* 0x0000002406117227 */ /* 0x000fe200078e00ff */
[----:B------:R-:W-:Y:S01]  /*12b0*/  LOP3.LUT R93, R242, 0x52, RZ, 0xfc, !PT ;  /* 0x00000052f25d7812 */ /* 0x000fe200078efcff */
[----:B------:R-:W-:Y:S01]  /*12c0*/  STL [R1+0xc0], R137 ;  /* 0x0000c08901007387 */ /* 0x000fe20000100800 */
[----:B------:R-:W-:Y:S01]  /*12d0*/  IABS R88, R97 ;  /* 0x0000006100587213 */ /* 0x000fe20000000000 */
[----:B------:R-:W-:Y:S01]  /*12e0*/  IMAD.MOV R11, RZ, RZ, -R11 ;  /* 0x000000ffff0b7224 */ /* 0x000fe200078e0a0b */
[----:B------:R-:W-:Y:S01]  /*12f0*/  IABS R90, R95 ;  /* 0x0000005f005a7213 */ /* 0x000fe20000000000 */
[----:B------:R-:W-:Y:S01]  /*1300*/  IMAD.HI.U32 R13, R6, R42, RZ ;  /* 0x0000002a060d7227 */ /* 0x000fe200078e00ff */
[----:B------:R-:W-:Y:S01]  /*1310*/  IABS R92, R93 ;  /* 0x0000005d005c7213 */ /* 0x000fe20000000000 */
[----:B------:R-:W-:Y:S01]  /*1320*/  STL [R1+0xbc], R135 ;  /* 0x0000bc8701007387 */ /* 0x000fe20000100800 */
[C---:B------:R-:W-:Y:S01]  /*1330*/  LOP3.LUT R67, R242.reuse, 0x5a, RZ, 0xfc, !PT ;  /* 0x0000005af2437812 */ /* 0x040fe200078efcff */
[----:B------:R-:W-:Y:S01]  /*1340*/  IMAD.MOV R17, RZ, RZ, -R17 ;  /* 0x000000ffff117224 */ /* 0x000fe200078e0a11 */
[----:B------:R-:W-:Y:S01]  /*1350*/  LOP3.LUT R71, R242, 0x56, RZ, 0xfc, !PT ;  /* 0x00000056f2477812 */ /* 0x000fe200078efcff */
[C---:B------:R-:W-:Y:S01]  /*1360*/  IMAD R30, R5.reuse, R11, R30 ;  /* 0x0000000b051e7224 */ /* 0x040fe200078e021e */
[----:B------:R-:W-:Y:S01]  /*1370*/  IABS R100, R67 ;  /* 0x0000004300647213 */ /* 0x000fe20000000000 */
[----:B------:R-:W-:Y:S01]  /*1380*/  IMAD.MOV R13, RZ, RZ, -R13 ;  /* 0x000000ffff0d7224 */ /* 0x000fe200078e0a0d */
[----:B------:R-:W-:Y:S01]  /*1390*/  IABS R96, R71 ;  /* 0x0000004700607213 */ /* 0x000fe20000000000 */
[--C-:B------:R-:W-:Y:S01]  /*13a0*/  @!P4 IMAD.IADD R10, R10, 0x1, -R5.reuse ;  /* 0x000000010a0ac824 */ /* 0x100fe200078e0a05 */
[C---:B------:R-:W-:Y:S01]  /*13b0*/  ISETP.GT.U32.AND P4, PT, R5.reuse, R24, PT ;  /* 0x000000180500720c */ /* 0x040fe20003f84070 */
[----:B------:R-:W-:Y:S01]  /*13c0*/  IMAD.HI.U32 R9, R6, R38, RZ ;  /* 0x0000002606097227 */ /* 0x000fe200078e00ff */
[C---:B------:R-:W-:Y:S01]  /*13d0*/  LOP3.LUT R69, R242.reuse, 0x58, RZ, 0xfc, !PT ;  /* 0x00000058f2457812 */ /* 0x040fe200078efcff */
[----:B------:R-:W-:Y:S01]  /*13e0*/  STL [R1+0xb8], R133 ;  /* 0x0000b88501007387 */ /* 0x000fe20000100800 */
[C---:B------:R-:W-:Y:S01]  /*13f0*/  LOP3.LUT R65, R242.reuse, 0x5c, RZ, 0xfc, !PT ;  /* 0x0000005cf2417812 */ /* 0x040fe200078efcff */
[C---:B------:R-:W-:Y:S01]  /*1400*/  IMAD R36, R5.reuse, R17, R36 ;  /* 0x0000001105247224 */ /* 0x040fe200078e0224 */
[----:B------:R-:W-:Y:S01]  /*1410*/  IABS R98, R69 ;  /* 0x0000004500627213 */ /* 0x000fe20000000000 */
[C---:B------:R-:W-:Y:S01]  /*1420*/  IMAD R42, R5.reuse, R13, R42 ;  /* 0x0000000d052a7224 */ /* 0x040fe200078e022a */
[----:B------:R-:W-:Y:S01]  /*1430*/  LOP3.LUT R61, R242, 0x60, RZ, 0xfc, !PT ;  /* 0x00000060f23d7812 */ /* 0x000fe200078efcff */
[--C-:B------:R-:W-:Y:S01]  /*1440*/  @!P5 IMAD.IADD R12, R12, 0x1, -R5.reuse ;  /* 0x000000010c0cd824 */ /* 0x100fe200078e0a05 */
[C---:B------:R-:W-:Y:S01]  /*1450*/  ISETP.GT.U32.AND P5, PT, R5.reuse, R26, PT ;  /* 0x0000001a0500720c */ /* 0x040fe20003fa4070 */
[--C-:B------:R-:W-:Y:S01]  /*1460*/  @!P6 IMAD.IADD R16, R16, 0x1, -R5.reuse ;  /* 0x000000011010e824 */ /* 0x100fe200078e0a05 */
[C---:B------:R-:W-:Y:S01]  /*1470*/  ISETP.GT.U32.AND P6, PT, R5.reuse, R30, PT ;  /* 0x0000001e0500720c */ /* 0x040fe20003fc4070 */
[--C-:B------:R-:W-:Y:S01]  /*1480*/  @!P3 IMAD.IADD R18, R18, 0x1, -R5.reuse ;  /* 0x000000011212b824 */ /* 0x100fe200078e0a05 */
[C---:B------:R-:W-:Y:S01]  /*1490*/  ISETP.GT.U32.AND P3, PT, R5.reuse, R32, PT ;  /* 0x000000200500720c */ /* 0x040fe20003f64070 */
[----:B------:R-:W-:Y:S01]  /*14a0*/  @!P2 IMAD.IADD R20, R20, 0x1, -R5 ;  /* 0x000000011414a824 */ /* 0x000fe200078e0a05 */
[C---:B------:R-:W-:Y:S01]  /*14b0*/  ISETP.GT.U32.AND P2, PT, R5.reuse, R34, PT ;  /* 0x000000220500720c */ /* 0x040fe20003f44070 */
[----:B------:R-:W-:Y:S01]  /*14c0*/  IMAD.HI.U32 R11, R6, R40, RZ ;  /* 0x00000028060b7227 */ /* 0x000fe200078e00ff */
[----:B------:R-:W-:Y:S01]  /*14d0*/  IABS R104, R65 ;  /* 0x0000004100687213 */ /* 0x000fe20000000000 */
[----:B------:R-:W-:Y:S01]  /*14e0*/  STL [R1+0xb4], R131 ;  /* 0x0000b48301007387 */ /* 0x000fe20000100800 */
[----:B------:R-:W-:Y:S01]  /*14f0*/  IABS R106, R61 ;  /* 0x0000003d006a7213 */ /* 0x000fe20000000000 */
[----:B------:R-:W-:Y:S01]  /*1500*/  IMAD.MOV R9, RZ, RZ, -R9 ;  /* 0x000000ffff097224 */ /* 0x000fe200078e0a09 */
[----:B------:R-:W-:Y:S01]  /*1510*/  LOP3.LUT R59, R242, 0x62, RZ, 0xfc, !PT ;  /* 0x00000062f23b7812 */ /* 0x000fe200078efcff */
[--C-:B------:R-:W-:Y:S01]  /*1520*/  @!P0 IMAD.IADD R22, R22, 0x1, -R5.reuse ;  /* 0x0000000116168824 */ /* 0x100fe200078e0a05 */
[C---:B------:R-:W-:Y:S01]  /*1530*/  ISETP.GT.U32.AND P0, PT, R5.reuse, R36, PT ;  /* 0x000000240500720c */ /* 0x040fe20003f04070 */
[----:B------:R-:W-:Y:S01]  /*1540*/  @!P1 IMAD.IADD R28, R28, 0x1, -R5 ;  /* 0x000000011c1c9824 */ /* 0x000fe200078e0a05 */
[C---:B------:R-:W-:Y:S01]  /*1550*/  ISETP.GT.U32.AND P1, PT, R5.reuse, R42, PT ;  /* 0x0000002a0500720c */ /* 0x040fe20003f24070 */
[----:B------:R-:W-:Y:S01]  /*1560*/  IMAD.MOV R11, RZ, RZ, -R11 ;  /* 0x000000ffff0b7224 */ /* 0x000fe200078e0a0b */
[----:B------:R-:W-:Y:S01]  /*1570*/  IABS R114, R59 ;  /* 0x0000003b00727213 */ /* 0x000fe20000000000 */
[C---:B------:R-:W-:Y:S01]  /*1580*/  IMAD R38, R5.reuse, R9, R38 ;  /* 0x0000000905267224 */ /* 0x040fe200078e0226 */
[C---:B------:R-:W-:Y:S01]  /*1590*/  LOP3.LUT R35, R242.reuse, 0x64, RZ, 0xfc, !PT ;  /* 0x00000064f2237812 */ /* 0x040fe200078efcff */
        /* <DEDUP_REMOVED lines=24> */
[----:B------:R-:W-:Y:S01]  /*1720*/  IMAD.HI.U32 R9, R6, R48, RZ ;  /* 0x0000003006097227 */ /* 0x000fe200078e00ff */
[----:B------:R-:W-:Y:S01]  /*1730*/  LOP3.LUT R39, R242, 0x6c, RZ, 0xfc, !PT ;  /* 0x0000006cf2277812 */ /* 0x000fe200078efcff */
[----:B------:R-:W-:Y:S01]  /*1740*/  STL [R1+0xac], R127 ;  /* 0x0000ac7f01007387 */ /* 0x000fe20000100800 */
[----:B------:R-:W-:Y:S01]  /*1750*/  IABS R110, R57 ;  /* 0x00000039006e7213 */ /* 0x000fe20000000000 */
[C---:B------:R-:W-:Y:S01]  /*1760*/  IMAD R46, R5.reuse, R17, R46 ;  /* 0x00000011052e7224 */ /* 0x040fe200078e022e */
[----:B------:R-:W-:Y:S01]  /*1770*/  IABS R118, R39 ;  /* 0x0000002700767213 */ /* 0x000fe20000000000 */
[--C-:B------:R-:W-:Y:S01]  /*1780*/  @!P5 IMAD.IADD R40, R40, 0x1, -R5.reuse ;  /* 0x000000012828d824 */ /* 0x100fe200078e0a05 */
[C---:B------:R-:W-:Y:S01]  /*1790*/  ISETP.GT.U32.AND P5, PT, R5.reuse, R28, PT ;  /* 0x0000001c0500720c */ /* 0x040fe20003fa4070 */
[--C-:B------:R-:W-:Y:S01]  /*17a0*/  @!P3 IMAD.IADD R20, R20, 0x1, -R5.reuse ;  /* 0x000000011414b824 */ /* 0x100fe200078e0a05 */
[C---:B------:R-:W-:Y:S01]  /*17b0*/  ISETP.GT.U32.AND P3, PT, R5.reuse, R32, PT ;  /* 0x000000200500720c */ /* 0x040fe20003f64070 */
[----:B------:R-:W-:Y:S01]  /*17c0*/  @!P2 IMAD.IADD R22, R22, 0x1, -R5 ;  /* 0x000000011616a824 */ /* 0x000fe200078e0a05 */
[C---:B------:R-:W-:Y:S01]  /*17d0*/  ISETP.GT.U32.AND P2, PT, R5.reuse, R34, PT ;  /* 0x000000220500720c */ /* 0x040fe20003f44070 */
[----:B------:R-:W-:Y:S01]  /*17e0*/  IMAD.HI.U32 R17, R6, R56, RZ ;  /* 0x0000003806117227 */ /* 0x000fe200078e00ff */
[C---:B------:R-:W-:Y:S01]  /*17f0*/  LOP3.LUT R53, R242.reuse, 0x6e, RZ, 0xfc, !PT ;  /* 0x0000006ef2357812 */ /* 0x040fe200078efcff */
[----:B------:R-:W-:Y:S01]  /*1800*/  STL [R1+0xa8], R125 ;  /* 0x0000a87d01007387 */ /* 0x000fe20000100800 */
[----:B------:R-:W-:Y:S01]  /*1810*/  LOP3.LUT R41, R242, 0x70, RZ, 0xfc, !PT ;  /* 0x00000070f2297812 */ /* 0x000fe200078efcff */
[----:B------:R-:W-:Y:S01]  /*1820*/  IMAD.MOV R9, RZ, RZ, -R9 ;  /* 0x000000ffff097224 */ /* 0x000fe200078e0a09 */
[----:B------:R-:W-:Y:S01]  /*1830*/  IABS R120, R53 ;  /* 0x0000003500787213 */ /* 0x000fe20000000000 */
[--C-:B------:R-:W-:Y:S01]  /*1840*/  @!P0 IMAD.IADD R24, R24, 0x1, -R5.reuse ;  /* 0x0000000118188824 */ /* 0x100fe200078e0a05 */
[C---:B------:R-:W-:Y:S01]  /*1850*/  ISETP.GT.U32.AND P0, PT, R5.reuse, R36, PT ;  /* 0x000000240500720c */ /* 0x040fe20003f04070 */
[----:B------:R-:W-:Y:S01]  /*1860*/  @!P1 IMAD.IADD R30, R30, 0x1, -R5 ;  /* 0x000000011e1e9824 */ /* 0x000fe200078e0a05 */
[C---:B------:R-:W-:Y:S01]  /*1870*/  ISETP.GT.U32.AND P1, PT, R5.reuse, R44, PT ;  /* 0x0000002c0500720c */ /* 0x040fe20003f24070 */
[----:B------:R-:W-:Y:S01]  /*1880*/  IMAD.MOV R17, RZ, RZ, -R17 ;  /* 0x000000ffff117224 */ /* 0x000fe200078e0a11 */
[----:B------:R-:W-:Y:S01]  /*1890*/  LOP3.LUT R51, R242, 0x76, RZ, 0xfc, !PT ;  /* 0x00000076f2337812 */ /* 0x000fe200078efcff */
[C---:B------:R-:W-:Y:S01]  /*18a0*/  IMAD R48, R5.reuse, R9, R48 ;  /* 0x0000000905307224 */ /* 0x040fe200078e0230 */
[----:B------:R-:W-:Y:S01]  /*18b0*/  IABS R122, R41 ;  /* 0x00000029007a7213 */ /* 0x000fe20000000000 */
[----:B------:R-:W-:Y:S01]  /*18c0*/  IMAD.HI.U32 R11, R6, R50, RZ ;  /* 0x00000032060b7227 */ /* 0x000fe200078e00ff */
[----:B------:R-:W-:Y:S01]  /*18d0*/  IABS R128, R51 ;  /* 0x0000003300807213 */ /* 0x000fe20000000000 */
[----:B------:R-:W-:Y:S01]  /*18e0*/  STL [R1+0xa4], R123 ;  /* 0x0000a47b01007387 */ /* 0x000fe20000100800 */
[----:B------:R-:W-:Y:S01]  /*18f0*/  LOP3.LUT R45, R242, 0x74, RZ, 0xfc, !PT ;  /* 0x00000074f22d7812 */ /* 0x000fe200078efcff */
[----:B------:R-:W-:Y:S01]  /*1900*/  IMAD.HI.U32 R9, R6, R58, RZ ;  /* 0x0000003a06097227 */ /* 0x000fe200078e00ff */
[C---:B------:R-:W-:Y:S01]  /*1910*/  LOP3.LUT R47, R242.reuse, 0x78, RZ, 0xfc, !PT ;  /* 0x00000078f22f7812 */ /* 0x040fe200078efcff */
[----:B------:R-:W-:Y:S01]  /*1920*/  STL [R1+0xa0], R121 ;  /* 0x0000a07901007387 */ /* 0x000fe20000100800 */
[----:B------:R-:W-:Y:S01]  /*1930*/  LOP3.LUT R49, R242, 0x7a, RZ, 0xfc, !PT ;  /* 0x0000007af2317812 */ /* 0x000fe200078efcff */
[----:B------:R-:W-:Y:S01]  /*1940*/  IMAD.HI.U32 R13, R6, R52, RZ ;  /* 0x00000034060d7227 */ /* 0x000fe200078e00ff */
[----:B------:R-:W-:Y:S01]  /*1950*/  LOP3.LUT R25, R242, 0x7c, RZ, 0xfc, !PT ;  /* 0x0000007cf2197812 */ /* 0x000fe200078efcff */
[----:B------:R-:W-:Y:S01]  /*1960*/  STL [R1+0x9c], R119 ;  /* 0x00009c7701007387 */ /* 0x000fe20000100800 */
[----:B------:R-:W-:Y:S01]  /*1970*/  IABS R126, R45 ;  /* 0x0000002d007e7213 */ /* 0x000fe20000000000 */
[C---:B------:R-:W-:Y:S01]  /*1980*/  IMAD R56, R5.reuse, R17, R56 ;  /* 0x0000001105387224 */ /* 0x040fe200078e0238 */
[----:B------:R-:W-:Y:S01]  /*1990*/  IABS R130, R47 ;  /* 0x0000002f00827213 */ /* 0x000fe20000000000 */
[----:B------:R-:W-:Y:S01]  /*19a0*/  IMAD.MOV R11, RZ, RZ, -R11 ;  /* 0x000000ffff0b7224 */ /* 0x000fe200078e0a0b */
[----:B------:R-:W-:Y:S01]  /*19b0*/  IABS R132, R49 ;  /* 0x0000003100847213 */ /* 0x000fe20000000000 */
[----:B------:R-:W-:Y:S01]  /*19c0*/  IMAD.MOV R17, RZ, RZ, -R9 ;  /* 0x000000ffff117224 */ /* 0x000fe200078e0a09 */
[----:B------:R-:W-:Y:S01]  /*19d0*/  IABS R134, R25 ;  /* 0x0000001900867213 */ /* 0x000fe20000000000 */
[----:B------:R-:W-:Y:S01]  /*19e0*/  @!P4 IMAD.IADD R26, R26, 0x1, -R5 ;  /* 0x000000011a1ac824 */ /* 0x000fe200078e0a05 */
[C---:B------:R-:W-:Y:S01]  /*19f0*/  ISETP.GT.U32.AND P4, PT, R5.reuse, R38, PT ;  /* 0x000000260500720c */ /* 0x040fe20003f84070 */
[----:B------:R-:W-:Y:S01]  /*1a00*/  IMAD.MOV R13, RZ, RZ, -R13 ;  /* 0x000000ffff0d7224 */ /* 0x000fe200078e0a0d */
[----:B------:R-:W-:Y:S01]  /*1a10*/  STL [R1+0x98], R117 ;  /* 0x0000987501007387 */ /* 0x000fe20000100800 */
[----:B------:R-:W-:-:S02]  /*1a20*/  IMAD R50, R5, R11, R50 ;  /* 0x0000000b05327224 */ /* 0x000fc400078e0232 */
[C---:B------:R-:W-:Y:S01]  /*1a30*/  IMAD R58, R5.reuse, R17, R58 ;  /* 0x00000011053a7224 */ /* 0x040fe200078e023a */
[----:B------:R-:W-:Y:S01]  /*1a40*/  STL [R1+0x94], R115 ;  /* 0x0000947301007387 */ /* 0x000fe20000100800 */
[--C-:B------:R-:W-:Y:S01]  /*1a50*/  @!P5 IMAD.IADD R28, R28, 0x1, -R5.reuse ;  /* 0x000000011c1cd824 */ /* 0x100fe200078e0a05 */
[C---:B------:R-:W-:Y:S01]  /*1a60*/  ISETP.GT.U32.AND P5, PT, R5.reuse, R40, PT ;  /* 0x000000280500720c */ /* 0x040fe20003fa4070 */
[--C-:B------:R-:W-:Y:S01]  /*1a70*/  @!P3 IMAD.IADD R32, R32, 0x1, -R5.reuse ;  /* 0x000000012020b824 */ /* 0x100fe200078e0a05 */
[C---:B------:R-:W-:Y:S01]  /*1a80*/  ISETP.GT.U32.AND P3, PT, R5.reuse, R46, PT ;  /* 0x0000002e0500720c */ /* 0x040fe20003f64070 */
[----:B------:R-:W-:Y:S01]  /*1a90*/  @!P2 IMAD.IADD R34, R34, 0x1, -R5 ;  /* 0x000000012222a824 */ /* 0x000fe200078e0a05 */
[C---:B------:R-:W-:Y:S01]  /*1aa0*/  ISETP.GT.U32.AND P2, PT, R5.reuse, R48, PT ;  /* 0x000000300500720c */ /* 0x040fe20003f44070 */
[----:B------:R-:W-:Y:S01]  /*1ab0*/  IMAD R52, R5, R13, R52 ;  /* 0x0000000d05347224 */ /* 0x000fe200078e0234 */
[----:B------:R-:W-:Y:S01]  /*1ac0*/  STL [R1+0x90], R113 ;  /* 0x0000907101007387 */ /* 0x000fe20000100800 */
[----:B------:R-:W-:-:S03]  /*1ad0*/  IMAD.HI.U32 R11, R6, R60, RZ ;  /* 0x0000003c060b7227 */ /* 0x000fc600078e00ff */
[----:B------:R-:W-:Y:S01]  /*1ae0*/  STL [R1+0x8c], R111 ;  /* 0x00008c6f01007387 */ /* 0x000fe20000100800 */
[----:B------:R-:W-:-:S03]  /*1af0*/  IMAD.HI.U32 R13, R6, R62, RZ ;  /* 0x0000003e060d7227 */ /* 0x000fc600078e00ff */
[----:B------:R-:W-:Y:S01]  /*1b00*/  STL [R1+0x170], R109 ;  /* 0x0001706d01007387 */ /* 0x000fe20000100800 */
[--C-:B------:R-:W-:Y:S01]  /*1b10*/  @!P0 IMAD.IADD R36, R36, 0x1, -R5.reuse ;  /* 0x0000000124248824 */ /* 0x100fe200078e0a05 */
[C---:B------:R-:W-:Y:S01]  /*1b20*/  ISETP.GT.U32.AND P0, PT, R5.reuse, R50, PT ;  /* 0x000000320500720c */ /* 0x040fe20003f04070 */
[----:B------:R-:W-:Y:S01]  /*1b30*/  @!P1 IMAD.IADD R44, R44, 0x1, -R5 ;  /* 0x000000012c2c9824 */ /* 0x000fe200078e0a05 */
[C---:B------:R-:W-:Y:S01]  /*1b40*/  ISETP.GT.U32.AND P1, PT, R5.reuse, R58, PT ;  /* 0x0000003a0500720c */ /* 0x040fe20003f24070 */
[----:B------:R-:W-:Y:S01]  /*1b50*/  IMAD.MOV R11, RZ, RZ, -R11 ;  /* 0x000000ffff0b7224 */ /* 0x000fe200078e0a0b */
[----:B------:R-:W-:Y:S01]  /*1b60*/  STL [R1+0x188], R107 ;  /* 0x0001886b01007387 */ /* 0x000fe20000100800 */
[----:B------:R-:W-:Y:S02]  /*1b70*/  IMAD.MOV R13, RZ, RZ, -R13 ;  /* 0x000000ffff0d7224 */ /* 0x000fe400078e0a0d */
[----:B------:R-:W-:Y:S01]  /*1b80*/  IMAD.HI.U32 R9, R6, R66, RZ ;  /* 0x0000004206097227 */ /* 0x000fe200078e00ff */
[----:B------:R-:W-:Y:S03]  /*1b90*/  STL [R1+0x184], R105 ;  /* 0x0001846901007387 */ /* 0x000fe60000100800 */
[C---:B------:R-:W-:Y:S01]  /*1ba0*/  IMAD R60, R5.reuse, R11, R60 ;  /* 0x0000000b053c7224 */ /* 0x040fe200078e023c */
[----:B------:R-:W-:Y:S01]  /*1bb0*/  STL [R1+0x180], R103 ;  /* 0x0001806701007387 */ /* 0x000fe20000100800 */
[----:B------:R-:W-:-:S02]  /*1bc0*/  IMAD R62, R5, R13, R62 ;  /* 0x0000000d053e7224 */ /* 0x000fc400078e023e */
[--C-:B------:R-:W-:Y:S01]  /*1bd0*/  @!P6 IMAD.IADD R18, R18, 0x1, -R5.reuse ;  /* 0x000000011212e824 */ /* 0x100fe200078e0a05 */
[C---:B------:R-:W-:Y:S01]  /*1be0*/  ISETP.GT.U32.AND P6, PT, R5.reuse, R42, PT ;  /* 0x0000002a0500720c */ /* 0x040fe20003fc4070 */
[----:B------:R-:W-:Y:S01]  /*1bf0*/  @!P4 IMAD.IADD R38, R38, 0x1, -R5 ;  /* 0x000000012626c824 */ /* 0x000fe200078e0a05 */
[C---:B------:R-:W-:Y:S01]  /*1c00*/  ISETP.GT.U32.AND P4, PT, R5.reuse, R52, PT ;  /* 0x000000340500720c */ /* 0x040fe20003f84070 */
[----:B------:R-:W-:Y:S01]  /*1c10*/  IMAD.MOV R9, RZ, RZ, -R9 ;  /* 0x000000ffff097224 */ /* 0x000fe200078e0a09 */
        /* <DEDUP_REMOVED lines=19> */
[C---:B------:R-:W-:Y:S01]  /*1d50*/  IMAD R68, R5.reuse, R9, R68 ;  /* 0x0000000905447224 */ /* 0x040fe200078e0244 */
[----:B------:R-:W-:Y:S01]  /*1d60*/  STL [R1+0x168], R93 ;  /* 0x0001685d01007387 */ /* 0x000fe20000100800 */
        /* <DEDUP_REMOVED lines=13> */
[----:B------:R-:W-:Y:S03]  /*1e40*/  STL [R1+0x164], R73 ;  /* 0x0001644901007387 */ /* 0x000fe60000100800 */
[----:B------:R-:W-:Y:S01]  /*1e50*/  IMAD.MOV R13, RZ, RZ, -R13 ;  /* 0x000000ffff0d7224 */ /* 0x000fe200078e0a0d */
[----:B------:R-:W-:Y:S01]  /*1e60*/  STL [R1+0x160], R71 ;  /* 0x0001604701007387 */ /* 0x000fe20000100800 */
[--C-:B------:R-:W-:Y:S01]  /*1e70*/  @!P6 IMAD.IADD R56, R56, 0x1, -R5.reuse ;  /* 0x000000013838e824 */ /* 0x100fe200078e0a05 */
[C---:B------:R-:W-:Y:S01]  /*1e80*/  ISETP.GT.U32.AND P6, PT, R5.reuse, R44, PT ;  /* 0x0000002c0500720c */ /* 0x040fe20003fc4070 */
[--C-:B------:R-:W-:Y:S01]  /*1e90*/  @!P4 IMAD.IADD R66, R66, 0x1, -R5.reuse ;  /* 0x000000014242c824 */ /* 0x100fe200078e0a05 */
[C---:B------:R-:W-:Y:S01]  /*1ea0*/  ISETP.GT.U32.AND P4, PT, R5.reuse, R54, PT ;  /* 0x000000360500720c */ /* 0x040fe20003f84070 */
[C---:B------:R-:W-:Y:S01]  /*1eb0*/  IMAD.HI.U32 R17, R6.reuse, R76, RZ ;  /* 0x0000004c06117227 */ /* 0x040fe200078e00ff */
[----:B------:R-:W-:Y:S03]  /*1ec0*/  STL [R1+0x15c], R69 ;  /* 0x00015c4501007387 */ /* 0x000fe60000100800 */
[----:B------:R-:W-:Y:S01]  /*1ed0*/  IMAD.HI.U32 R11, R6, R70, RZ ;  /* 0x00000046060b7227 */ /* 0x000fe200078e00ff */
[----:B------:R-:W-:Y:S03]  /*1ee0*/  STL [R1+0x158], R67 ;  /* 0x0001584301007387 */ /* 0x000fe60000100800 */
[C---:B------:R-:W-:Y:S01]  /*1ef0*/  IMAD R72, R5.reuse, R13, R72 ;  /* 0x0000000d05487224 */ /* 0x040fe200078e0248 */
[----:B------:R-:W-:Y:S01]  /*1f00*/  STL [R1+0x154], R65 ;  /* 0x0001544101007387 */ /* 0x000fe20000100800 */
[--C-:B------:R-:W-:Y:S01]  /*1f10*/  @!P5 IMAD.IADD R68, R68, 0x1, -R5.reuse ;  /* 0x000000014444d824 */ /* 0x100fe200078e0a05 */
[C---:B------:R-:W-:Y:S01]  /*1f20*/  ISETP.GT.U32.AND P5, PT, R5.reuse, R56, PT ;  /* 0x000000380500720c */ /* 0x040fe20003fa4070 */
[--C-:B------:R-:W-:Y:S01]  /*1f30*/  @!P3 IMAD.IADD R48, R48, 0x1, -R5.reuse ;  /* 0x000000013030b824 */ /* 0x100fe200078e0a05 */
[C---:B------:R-:W-:Y:S01]  /*1f40*/  ISETP.GT.U32.AND P3, PT, R5.reuse, R60, PT ;  /* 0x0000003c0500720c */ /* 0x040fe20003f64070 */
[----:B------:R-:W-:Y:S01]  /*1f50*/  @!P2 IMAD.IADD R50, R50, 0x1, -R5 ;  /* 0x000000013232a824 */ /* 0x000fe200078e0a05 */
[----:B------:R-:W-:Y:S01]  /*1f60*/  ISETP.GT.U32.AND P2, PT, R5, R62, PT ;  /* 0x0000003e0500720c */ /* 0x000fe20003f44070 */
[----:B------:R-:W-:Y:S01]  /*1f70*/  IMAD.MOV R17, RZ, RZ, -R17 ;  /* 0x000000ffff117224 */ /* 0x000fe200078e0a11 */
[----:B------:R-:W-:Y:S01]  /*1f80*/  STL [R1+0x150], R63 ;  /* 0x0001503f01007387 */ /* 0x000fe20000100800 */
[----:B------:R-:W-:-:S02]  /*1f90*/  IMAD.MOV R11, RZ, RZ, -R11 ;  /* 0x000000ffff0b7224 */ /* 0x000fc400078e0a0b */
[--C-:B------:R-:W-:Y:S01]  /*1fa0*/  @!P0 IMAD.IADD R52, R52, 0x1, -R5.reuse ;  /* 0x0000000134348824 */ /* 0x100fe200078e0a05 */
[C---:B------:R-:W-:Y:S01]  /*1fb0*/  ISETP.GT.U32.AND P0, PT, R5.reuse, R64, PT ;  /* 0x000000400500720c */ /* 0x040fe20003f04070 */
[----:B------:R-:W-:Y:S01]  /*1fc0*/  @!P1 IMAD.IADD R58, R58, 0x1, -R5 ;  /* 0x000000013a3a9824 */ /* 0x000fe200078e0a05 */
[C---:B------:R-:W-:Y:S01]  /*1fd0*/  ISETP.GT.U32.AND P1, PT, R5.reuse, R72, PT ;  /* 0x000000480500720c */ /* 0x040fe20003f24070 */
[C---:B------:R-:W-:Y:S01]  /*1fe0*/  IMAD R76, R5.reuse, R17, R76 ;  /* 0x00000011054c7224 */ /* 0x040fe200078e024c */
[----:B------:R-:W-:Y:S01]  /*1ff0*/  STL [R1+0x14c], R61 ;  /* 0x00014c3d01007387 */ /* 0x000fe20000100800 */
[----:B------:R-:W-:Y:S02]  /*2000*/  IMAD R70, R5, R11, R70 ;  /* 0x0000000b05467224 */ /* 0x000fe400078e0246 */
[C---:B------:R-:W-:Y:S01]  /*2010*/  IMAD.HI.U32 R9, R6.reuse, R78, RZ ;  /* 0x0000004e06097227 */ /* 0x040fe200078e00ff */
[----:B------:R-:W-:Y:S03]  /*2020*/  STL [R1+0x148], R59 ;  /* 0x0001483b01007387 */ /* 0x000fe60000100800 */
[C---:B------:R-:W-:Y:S01]  /*2030*/  IMAD.HI.U32 R17, R6.reuse, R86, RZ ;  /* 0x0000005606117227 */ /* 0x040fe200078e00ff */
[----:B------:R-:W-:Y:S03]  /*2040*/  STL [R1+0x144], R35 ;  /* 0x0001442301007387 */ /* 0x000fe60000100800 */
[----:B------:R-:W-:Y:S01]  /*2050*/  IMAD.HI.U32 R11, R6, R80, RZ ;  /* 0x00000050060b7227 */ /* 0x000fe200078e00ff */
[----:B------:R2:W-:Y:S03]  /*2060*/  STL [R1+0x140], R57 ;  /* 0x0001403901007387 */ /* 0x0005e60000100800 */
[----:B------:R-:W-:Y:S01]  /*2070*/  IMAD.MOV R9, RZ, RZ, -R9 ;  /* 0x000000ffff097224 */ /* 0x000fe200078e0a09 */
[----:B------:R3:W-:Y:S01]  /*2080*/  STL [R1+0x13c], R37 ;  /* 0x00013c2501007387 */ /* 0x0007e20000100800 */
[----:B------:R-:W-:-:S02]  /*2090*/  IMAD.MOV R17, RZ, RZ, -R17 ;  /* 0x000000ffff117224 */ /* 0x000fc400078e0a11 */
[----:B------:R-:W-:Y:S01]  /*20a0*/  @!P4 IMAD.IADD R54, R54, 0x1, -R5 ;  /* 0x000000013636c824 */ /* 0x000fe200078e0a05 */
[C---:B------:R-:W-:Y:S01]  /*20b0*/  ISETP.GT.U32.AND P4, PT, R5.reuse, R68, PT ;  /* 0x000000440500720c */ /* 0x040fe20003f84070 */
[----:B------:R-:W-:Y:S01]  /*20c0*/  IMAD.HI.U32 R13, R6, R82, RZ ;  /* 0x00000052060d7227 */ /* 0x000fe200078e00ff */
[----:B------:R-:W-:Y:S03]  /*20d0*/  STL [R1+0x138], R55 ;  /* 0x0001383701007387 */ /* 0x000fe60000100800 */
[----:B------:R-:W-:Y:S01]  /*20e0*/  IMAD.MOV R11, RZ, RZ, -R11 ;  /* 0x000000ffff0b7224 */ /* 0x000fe200078e0a0b */
[----:B------:R4:W-:Y:S01]  /*20f0*/  STL [R1+0x134], R39 ;  /* 0x0001342701007387 */ /* 0x0009e20000100800 */
[C---:B------:R-:W-:Y:S02]  /*2100*/  IMAD R78, R5.reuse, R9, R78 ;  /* 0x00000009054e7224 */ /* 0x040fe400078e024e */
        /* <DEDUP_REMOVED lines=10> */
[----:B------:R-:W-:Y:S01]  /*21b0*/  IMAD.MOV R13, RZ, RZ, -R13 ;  /* 0x000000ffff0d7224 */ /* 0x000fe200078e0a0d */
[----:B------:R1:W-:Y:S01]  /*21c0*/  STL [R1+0x12c], R41 ;  /* 0x00012c2901007387 */ /* 0x0003e20000100800 */
[----:B------:R-:W-:-:S02]  /*21d0*/  IMAD R80, R5, R11, R80 ;  /* 0x0000000b05507224 */ /* 0x000fc400078e0250 */
[C---:B------:R-:W-:Y:S01]  /*21e0*/  IMAD.HI.U32 R9, R6.reuse, R88, RZ ;  /* 0x0000005806097227 */ /* 0x040fe200078e00ff */
[----:B------:R1:W-:Y:S03]  /*21f0*/  STL [R1+0x128], R43 ;  /* 0x0001282b01007387 */ /* 0x0003e60000100800 */
[----:B------:R-:W-:Y:S01]  /*2200*/  IMAD.HI.U32 R11, R6, R90, RZ ;  /* 0x0000005a060b7227 */ /* 0x000fe200078e00ff */
[----:B------:R1:W-:Y:S03]  /*2210*/  STL [R1+0x124], R45 ;  /* 0x0001242d01007387 */ /* 0x0003e60000100800 */
[--C-:B------:R-:W-:Y:S01]  /*2220*/  @!P0 IMAD.IADD R64, R64, 0x1, -R5.reuse ;  /* 0x0000000140408824 */ /* 0x100fe200078e0a05 */
[C---:B------:R-:W-:Y:S01]  /*2230*/  ISETP.GT.U32.AND P0, PT, R5.reuse, R78, PT ;  /* 0x0000004e0500720c */ /* 0x040fe20003f04070 */
[----:B------:R-:W-:Y:S01]  /*2240*/  @!P1 IMAD.IADD R72, R72, 0x1, -R5 ;  /* 0x0000000148489824 */ /* 0x000fe200078e0a05 */
[C---:B------:R-:W-:Y:S01]  /*2250*/  ISETP.GT.U32.AND P1, PT, R5.reuse, R86, PT ;  /* 0x000000560500720c */ /* 0x040fe20003f24070 */
[----:B------:R-:W-:Y:S01]  /*2260*/  IMAD R82, R5, R13, R82 ;  /* 0x0000000d05527224 */ /* 0x000fe200078e0252 */
[----:B------:R-:W-:Y:S01]  /*2270*/  STL [R1+0x120], R51 ;  /* 0x0001203301007387 */ /* 0x000fe20000100800 */
[----:B------:R-:W-:-:S03]  /*2280*/  IMAD.HI.U32 R13, R6, R92, RZ ;  /* 0x0000005c060d7227 */ /* 0x000fc600078e00ff */
[----:B------:R1:W-:Y:S01]  /*2290*/  STL [R1+0x11c], R47 ;  /* 0x00011c2f01007387 */ /* 0x0003e20000100800 */
[----:B------:R-:W-:Y:S02]  /*22a0*/  IMAD.MOV R9, RZ, RZ, -R9 ;  /* 0x000000ffff097224 */ /* 0x000fe400078e0a09 */
[----:B------:R-:W-:Y:S01]  /*22b0*/  IMAD.MOV R11, RZ, RZ, -R11 ;  /* 0x000000ffff0b7224 */ /* 0x000fe200078e0a0b */
[----:B------:R-:W-:Y:S01]  /*22c0*/  STL [R1+0x118], R49 ;  /* 0x0001183101007387 */ /* 0x000fe20000100800 */
[----:B------:R-:W-:Y:S02]  /*22d0*/  IMAD.MOV R13, RZ, RZ, -R13 ;  /* 0x000000ffff0d7224 */ /* 0x000fe400078e0a0d */
[C---:B------:R-:W-:Y:S01]  /*22e0*/  IMAD R88, R5.reuse, R9, R88 ;  /* 0x0000000905587224 */ /* 0x040fe200078e0258 */
[----:B------:R-:W-:Y:S01]  /*22f0*/  STL [R1+0x114], R25 ;  /* 0x0001141901007387 */ /* 0x000fe20000100800 */
[C---:B------:R-:W-:Y:S02]  /*2300*/  IMAD R90, R5.reuse, R11, R90 ;  /* 0x0000000b055a7224 */ /* 0x040fe400078e025a */
        /* <DEDUP_REMOVED lines=29> */
[----:B------:R-:W-:Y:S01]  /*24e0*/  ISETP.GT.U32.AND P1, PT, R5, R86, PT ;  /* 0x000000560500720c */ /* 0x000fe20003f24070 */
[----:B------:R-:W-:-:S04]  /*24f0*/  IMAD.HI.U32 R11, R6, R100, RZ ;  /* 0x00000064060b7227 */ /* 0x000fc800078e00ff */
[----:B------:R-:W-:-:S04]  /*2500*/  IMAD.HI.U32 R17, R6, R96, RZ ;  /* 0x0000006006117227 */ /* 0x000fc800078e00ff */
[----:B------:R-:W-:Y:S02]  /*2510*/  IMAD.MOV R11, RZ, RZ, -R11 ;  /* 0x000000ffff0b7224 */ /* 0x000fe400078e0a0b */
[----:B------:R-:W-:Y:S01]  /*2520*/  @!P4 IMAD.IADD R72, R72, 0x1, -R5 ;  /* 0x000000014848c824 */ /* 0x000fe200078e0a05 */
[----:B------:R-:W-:Y:S01]  /*2530*/  ISETP.GT.U32.AND P4, PT, R5, R82, PT ;  /* 0x000000520500720c */ /* 0x000fe20003f84070 */
[----:B------:R-:W-:Y:S02]  /*2540*/  IMAD.MOV R17, RZ, RZ, -R17 ;  /* 0x000000ffff117224 */ /* 0x000fe400078e0a11 */
[----:B------:R-:W-:-:S04]  /*2550*/  IMAD.HI.U32 R9, R6, R98, RZ ;  /* 0x0000006206097227 */ /* 0x000fc800078e00ff */
[C---:B------:R-:W-:Y:S02]  /*2560*/  IMAD R100, R5.reuse, R11, R100 ;  /* 0x0000000b05647224 */ /* 0x040fe400078e0264 */
        /* <DEDUP_REMOVED lines=8> */
[----:B------:R-:W-:-:S02]  /*25f0*/  IMAD R96, R5, R17, R96 ;  /* 0x0000001105607224 */ /* 0x000fc400078e0260 */
[----:B------:R-:W-:Y:S02]  /*2600*/  IMAD.MOV R9, RZ, RZ, -R9 ;  /* 0x000000ffff097224 */ /* 0x000fe400078e0a09 */
[----:B------:R-:W-:-:S04]  /*2610*/  IMAD.HI.U32 R13, R6, R104, RZ ;  /* 0x00000068060d7227 */ /* 0x000fc800078e00ff */
[----:B------:R-:W-:-:S04]  /*2620*/  IMAD.HI.U32 R17, R6, R106, RZ ;  /* 0x0000006a06117227 */ /* 0x000fc800078e00ff */
[--C-:B------:R-:W-:Y:S01]  /*2630*/  @!P0 IMAD.IADD R80, R80, 0x1, -R5.reuse ;  /* 0x0000000150508824 */ /* 0x100fe200078e0a05 */
[C---:B------:R-:W-:Y:S01]  /*2640*/  ISETP.GT.U32.AND P0, PT, R5.reuse, R94, PT ;  /* 0x0000005e0500720c */ /* 0x040fe20003f04070 */
[----:B------:R-:W-:Y:S01]  /*2650*/  @!P1 IMAD.IADD R86, R86, 0x1, -R5 ;  /* 0x0000000156569824 */ /* 0x000fe200078e0a05 */
[C---:B------:R-:W-:Y:S01]  /*2660*/  ISETP.GT.U32.AND P1, PT, R5.reuse, R100, PT ;  /* 0x000000640500720c */ /* 0x040fe20003f24070 */
[----:B------:R-:W-:Y:S02]  /*2670*/  IMAD R98, R5, R9, R98 ;  /* 0x0000000905627224 */ /* 0x000fe400078e0262 */
[----:B------:R-:W-:Y:S02]  /*2680*/  IMAD.MOV R13, RZ, RZ, -R13 ;  /* 0x000000ffff0d7224 */ /* 0x000fe400078e0a0d */
[----:B------:R-:W-:Y:S02]  /*2690*/  IMAD.MOV R17, RZ, RZ, -R17 ;  /* 0x000000ffff117224 */ /* 0x000fe400078e0a11 */
[----:B------:R-:W-:-:S04]  /*26a0*/  IMAD.HI.U32 R9, R6, R114, RZ ;  /* 0x0000007206097227 */ /* 0x000fc800078e00ff */
[C---:B------:R-:W-:Y:S02]  /*26b0*/  IMAD R104, R5.reuse, R13, R104 ;  /* 0x0000000d05687224 */ /* 0x040fe400078e0268 */
[C---:B------:R-:W-:Y:S02]  /*26c0*/  IMAD R106, R5.reuse, R17, R106 ;  /* 0x00000011056a7224 */ /* 0x040fe400078e026a */
[----:B------:R-:W-:Y:S02]  /*26d0*/  IMAD.MOV R9, RZ, RZ, -R9 ;  /* 0x000000ffff097224 */ /* 0x000fe400078e0a09 */
[--C-:B------:R-:W-:Y:S01]  /*26e0*/  @!P4 IMAD.IADD R82, R82, 0x1, -R5.reuse ;  /* 0x000000015252c824 */ /* 0x100fe200078e0a05 */
[C---:B------:R-:W-:Y:S01]  /*26f0*/  ISETP.GT.U32.AND P4, PT, R5.reuse, R96, PT ;  /* 0x000000600500720c */ /* 0x040fe20003f84070 */
        /* <DEDUP_REMOVED lines=11> */
[--C-:B------:R-:W-:Y:S01]  /*27b0*/  @!P0 IMAD.IADD R94, R94, 0x1, -R5.reuse ;  /* 0x000000015e5e8824 */ /* 0x100fe200078e0a05 */
[C---:B------:R-:W-:Y:S01]  /*27c0*/  ISETP.GT.U32.AND P0, PT, R5.reuse, R114, PT ;  /* 0x000000720500720c */ /* 0x040fe20003f04070 */
[----:B------:R-:W-:Y:S01]  /*27d0*/  @!P1 IMAD.IADD R100, R100, 0x1, -R5 ;  /* 0x0000000164649824 */ /* 0x000fe200078e0a05 */
[C---:B------:R-:W-:Y:S01]  /*27e0*/  ISETP.GT.U32.AND P1, PT, R5.reuse, R108, PT ;  /* 0x0000006c0500720c */ /* 0x040fe20003f24070 */
[----:B------:R-:W-:Y:S02]  /*27f0*/  IMAD.MOV R11, RZ, RZ, -R11 ;  /* 0x000000ffff0b7224 */ /* 0x000fe400078e0a0b */
[----:B------:R-:W-:Y:S02]  /*2800*/  IMAD.MOV R17, RZ, RZ, -R17 ;  /* 0x000000ffff117224 */ /* 0x000fe400078e0a11 */
[C---:B------:R-:W-:Y:S02]  /*2810*/  IMAD R116, R5.reuse, R11, R116 ;  /* 0x0000000b05747224 */ /* 0x040fe400078e0274 */
[----:B------:R-:W-:-:S02]  /*2820*/  IMAD R112, R5, R17, R112 ;  /* 0x0000001105707224 */ /* 0x000fc400078e0270 */
[--C-:B------:R-:W-:Y:S01]  /*2830*/  @!P4 IMAD.IADD R96, R96, 0x1, -R5.reuse ;  /* 0x000000016060c824 */ /* 0x100fe200078e0a05 */
[C---:B------:R-:W-:Y:S01]  /*2840*/  ISETP.GT.U32.AND P4, PT, R5.reuse, R116, PT ;  /* 0x000000740500720c */ /* 0x040fe20003f84070 */
[--C-:B------:R-:W-:Y:S02]  /*2850*/  @!P5 IMAD.IADD R98, R98, 0x1, -R5.reuse ;  /* 0x000000016262d824 */ /* 0x100fe400078e0a05 */
        /* <DEDUP_REMOVED lines=14> */
[--C-:B------:R-:W-:Y:S01]  /*2940*/  @!P3 IMAD.IADD R112, R112, 0x1, -R5.reuse ;  /* 0x000000017070b824 */ /* 0x100fe200078e0a05 */
[C---:B------:R-:W-:Y:S01]  /*2950*/  ISETP.GT.U32.AND P3, PT, R5.reuse, R106, PT ;  /* 0x0000006a0500720c */ /* 0x040fe20003f64070 */
[----:B------:R-:W-:Y:S01]  /*2960*/  @!P2 IMAD.IADD R96, R96, 0x1, -R5 ;  /* 0x000000016060a824 */ /* 0x000fe200078e0a05 */
[----:B------:R-:W-:Y:S01]  /*2970*/  ISETP.GT.U32.AND P2, PT, R5, R114, PT ;  /* 0x000000720500720c */ /* 0x000fe20003f44070 */
[----:B------:R-:W-:Y:S02]  /*2980*/  IMAD.MOV R13, RZ, RZ, -R13 ;  /* 0x000000ffff0d7224 */ /* 0x000fe400078e0a0d */
[----:B------:R-:W-:Y:S02]  /*2990*/  IMAD.MOV R9, RZ, RZ, -R9 ;  /* 0x000000ffff097224 */ /* 0x000fe400078e0a09 */
[----:B------:R-:W-:-:S04]  /*29a0*/  IMAD.HI.U32 R11, R6, R120, RZ ;  /* 0x00000078060b7227 */ /* 0x000fc800078e00ff */
[--C-:B------:R-:W-:Y:S01]  /*29b0*/  @!P0 IMAD.IADD R98, R98, 0x1, -R5.reuse ;  /* 0x0000000162628824 */ /* 0x100fe200078e0a05 */
[C---:B------:R-:W-:Y:S01]  /*29c0*/  ISETP.GT.U32.AND P0, PT, R5.reuse, R116, PT ;  /* 0x000000740500720c */ /* 0x040fe20003f04070 */
[----:B------:R-:W-:Y:S01]  /*29d0*/  @!P1 IMAD.IADD R102, R102, 0x1, -R5 ;  /* 0x0000000166669824 */ /* 0x000fe200078e0a05 */
[C---:B------:R-:W-:Y:S01]  /*29e0*/  ISETP.GT.U32.AND P1, PT, R5.reuse, R112, PT ;  /* 0x000000700500720c */ /* 0x040fe20003f24070 */
[C---:B------:R-:W-:Y:S02]  /*29f0*/  IMAD R110, R5.reuse, R13, R110 ;  /* 0x0000000d056e7224 */ /* 0x040fe400078e026e */
[C---:B------:R-:W-:Y:S02]  /*2a00*/  IMAD R118, R5.reuse, R9, R118 ;  /* 0x0000000905767224 */ /* 0x040fe400078e0276 */
[----:B------:R-:W-:Y:S01]  /*2a10*/  IMAD.HI.U32 R13, R6, R122, RZ ;  /* 0x0000007a060d7227 */ /* 0x000fe200078e00ff */
[----:B------:R-:W-:-:S03]  /*2a20*/  ISETP.GT.U32.AND P5, PT, R5, R110, PT ;  /* 0x0000006e0500720c */ /* 0x000fc60003fa4070 */
[----:B------:R-:W-:Y:S02]  /*2a30*/  IMAD.MOV R11, RZ, RZ, -R11 ;  /* 0x000000ffff0b7224 */ /* 0x000fe400078e0a0b */
[----:B------:R-:W-:-:S04]  /*2a40*/  IMAD.HI.U32 R9, R6, R128, RZ ;  /* 0x0000008006097227 */ /* 0x000fc800078e00ff */
[----:B------:R-:W-:Y:S02]  /*2a50*/  IMAD.MOV R13, RZ, RZ, -R13 ;  /* 0x000000ffff0d7224 */ /* 0x000fe400078e0a0d */
[C---:B------:R-:W-:Y:S02]  /*2a60*/  IMAD R120, R5.reuse, R11, R120 ;  /* 0x0000000b05787224 */ /* 0x040fe400078e0278 */
[----:B------:R-:W-:Y:S02]  /*2a70*/  IMAD.MOV R9, RZ, RZ, -R9 ;  /* 0x000000ffff097224 */ /* 0x000fe400078e0a09 */
[C---:B------:R-:W-:Y:S02]  /*2a80*/  IMAD R122, R5.reuse, R13, R122 ;  /* 0x0000000d057a7224 */ /* 0x040fe400078e027a */
[C---:B------:R-:W-:Y:S02]  /*2a90*/  IMAD R128, R5.reuse, R9, R128 ;  /* 0x0000000905807224 */ /* 0x040fe400078e0280 */
        /* <DEDUP_REMOVED lines=8> */
[----:B------:R-:W-:-:S04]  /*2b20*/  IMAD.HI.U32 R13, R6, R132, RZ ;  /* 0x00000084060d7227 */ /* 0x000fc800078e00ff */
[----:B------:R-:W-:-:S04]  /*2b30*/  IMAD.HI.U32 R6, R6, R134, RZ ;  /* 0x0000008606067227 */ /* 0x000fc800078e00ff */
[--C-:B------:R-:W-:Y:S01]  /*2b40*/  @!P3 IMAD.IADD R106, R106, 0x1, -R5.reuse ;  /* 0x000000016a6ab824 */ /* 0x100fe200078e0a05 */
[C---:B------:R-:W-:Y:S01]  /*2b50*/  ISETP.GT.U32.AND P3, PT, R5.reuse, R118, PT ;  /* 0x000000760500720c */ /* 0x040fe20003f64070 */
[----:B------:R-:W-:Y:S02]  /*2b60*/  IMAD.MOV R6, RZ, RZ, -R6 ;  /* 0x000000ffff067224 */ /* 0x000fe400078e0a06 */
[----:B------:R-:W-:Y:S02]  /*2b70*/  @!P2 IMAD.IADD R120, R120, 0x1, -R5 ;  /* 0x000000017878a824 */ /* 0x000fe400078e0a05 */
[C---:B------:R-:W-:Y:S02]  /*2b80*/  IMAD R134, R5.reuse, R6, R134 ;  /* 0x0000000605867224 */ /* 0x040fe400078e0286 */
[----:B------:R-:W-:Y:S02]  /*2b90*/  IMAD.MOV R11, RZ, RZ, -R11 ;  /* 0x000000ffff0b7224 */ /* 0x000fe400078e0a0b */
[--C-:B------:R-:W-:Y:S01]  /*2ba0*/  @!P5 IMAD.IADD R110, R110, 0x1, -R5.reuse ;  /* 0x000000016e6ed824 */ /* 0x100fe200078e0a05 */
[C---:B------:R-:W-:Y:S01]  /*2bb0*/  ISETP.GT.U32.AND P5, PT, R5.reuse, R104, PT ;  /* 0x000000680500720c */ /* 0x040fe20003fa4070 */
[--C-:B------:R-:W-:Y:S01]  /*2bc0*/  @!P0 IMAD.IADD R122, R122, 0x1, -R5.reuse ;  /* 0x000000017a7a8824 */ /* 0x100fe200078e0a05 */
[C---:B------:R-:W-:Y:S01]  /*2bd0*/  ISETP.GT.U32.AND P0, PT, R5.reuse, R134, PT ;  /* 0x000000860500720c */ /* 0x040fe20003f04070 */
[----:B------:R-:W-:Y:S01]  /*2be0*/  @!P1 IMAD.IADD R128, R128, 0x1, -R5 ;  /* 0x0000000180809824 */ /* 0x000fe200078e0a05 */
[C---:B------:R-:W-:Y:S01]  /*2bf0*/  ISETP.GT.U32.AND P1, PT, R5.reuse, R120, PT ;  /* 0x000000780500720c */ /* 0x040fe20003f24070 */
[----:B------:R-:W-:-:S02]  /*2c00*/  IMAD R130, R5, R11, R130 ;  /* 0x0000000b05827224 */ /* 0x000fc400078e0282 */
[--C-:B------:R-:W-:Y:S01]  /*2c10*/  @!P4 IMAD.IADD R100, R100, 0x1, -R5.reuse ;  /* 0x000000016464c824 */ /* 0x100fe200078e0a05 */
[C---:B------:R-:W-:Y:S01]  /*2c20*/  ISETP.GT.U32.AND P4, PT, R5.reuse, R110, PT ;  /* 0x0000006e0500720c */ /* 0x040fe20003f84070 */
[--C-:B------:R-:W-:Y:S01]  /*2c30*/  @!P3 IMAD.IADD R118, R118, 0x1, -R5.reuse ;  /* 0x000000017676b824 */ /* 0x100fe200078e0a05 */
[----:B------:R-:W-:Y:S01]  /*2c40*/  ISETP.GT.U32.AND P3, PT, R5, R130, PT ;  /* 0x000000820500720c */ /* 0x000fe20003f64070 */
[----:B------:R-:W-:Y:S02]  /*2c50*/  IMAD.MOV.U32 R9, RZ, RZ, 0x3f ;  /* 0x0000003fff097424 */ /* 0x000fe400078e00ff */
[--C-:B------:R-:W-:Y:S02]  /*2c60*/  @!P6 IMAD.IADD R94, R94, 0x1, -R5.reuse ;  /* 0x000000015e5ee824 */ /* 0x100fe400078e0a05 */
[--C-:B------:R-:W-:Y:S01]  /*2c70*/  @!P0 IMAD.IADD R134, R134, 0x1, -R5.reuse ;  /* 0x0000000186868824 */ /* 0x100fe200078e0a05 */
[----:B------:R-:W-:Y:S01]  /*2c80*/  ISETP.GE.AND P0, PT, R242, RZ, PT ;  /* 0x000000fff200720c */ /* 0x000fe20003f06270 */
[----:B------:R-:W-:Y:S01]  /*2c90*/  @!P1 IMAD.IADD R120, R120, 0x1, -R5 ;  /* 0x0000000178789824 */ /* 0x000fe200078e0a05 */
[----:B------:R-:W-:Y:S01]  /*2ca0*/  ISETP.GE.AND P1, PT, R154, RZ, PT ;  /* 0x000000ff9a00720c */ /* 0x000fe20003f26270 */
[----:B------:R-:W-:Y:S01]  /*2cb0*/  IMAD.MOV R13, RZ, RZ, -R13 ;  /* 0x000000ffff0d7224 */ /* 0x000fe200078e0a0d */
[----:B------:R-:W-:Y:S01]  /*2cc0*/  IADD3 R31, R9, c[0x0][0x180], RZ ;  /* 0x00006000091f7a10 */ /* 0x000fe20007ffe0ff */
[--C-:B------:R-:W-:Y:S01]  /*2cd0*/  @!P4 IMAD.IADD R110, R110, 0x1, -R5.reuse ;  /* 0x000000016e6ec824 */ /* 0x100fe200078e0a05 */
[C---:B------:R-:W-:Y:S01]  /*2ce0*/  ISETP.GT.U32.AND P4, PT, R5.reuse, R124, PT ;  /* 0x0000007c0500720c */ /* 0x040fe20003f84070 */
[--C-:B------:R-:W-:Y:S01]  /*2cf0*/  @!P3 IMAD.IADD R130, R130, 0x1, -R5.reuse ;  /* 0x000000018282b824 */ /* 0x100fe200078e0a05 */
[C---:B------:R-:W-:Y:S01]  /*2d00*/  ISETP.GT.U32.AND P3, PT, R5.reuse, R122, PT ;  /* 0x0000007a0500720c */ /* 0x040fe20003f64070 */
[----:B------:R-:W-:Y:S01]  /*2d10*/  IMAD R132, R5, R13, R132 ;  /* 0x0000000d05847224 */ /* 0x000fe200078e0284 */
[----:B------:R-:W-:Y:S01]  /*2d20*/  ISETP.GT.AND P6, PT, R31, 0x3f, PT ;  /* 0x0000003f1f00780c */ /* 0x000fe20003fc4270 */
[----:B------:R-:W-:Y:S01]  /*2d30*/  @!P5 IMAD.IADD R104, R104, 0x1, -R5 ;  /* 0x000000016868d824 */ /* 0x000fe200078e0a05 */
[----:B------:R-:W-:Y:S01]  /*2d40*/  ISETP.GT.U32.AND P5, PT, R5, R108, PT ;  /* 0x0000006c0500720c */ /* 0x000fe20003fa4070 */
[----:B------:R-:W-:Y:S01]  /*2d50*/  @!P0 IMAD.MOV R10, RZ, RZ, -R10 ;  /* 0x000000ffff0a8224 */ /* 0x000fe200078e0a0a */
[----:B------:R-:W-:Y:S01]  /*2d60*/  ISETP.GE.AND P0, PT, R151, RZ, PT ;  /* 0x000000ff9700720c */ /* 0x000fe20003f06270 */
[----:B------:R-:W-:Y:S01]  /*2d70*/  @!P1 IMAD.MOV R14, RZ, RZ, -R14 ;  /* 0x000000ffff0e9224 */ /* 0x000fe200078e0a0e */
[----:B------:R-:W-:Y:S01]  /*2d80*/  ISETP.GE.AND P1, PT, R149, RZ, PT ;  /* 0x000000ff9500720c */ /* 0x000fe20003f26270 */
[----:B------:R-:W-:Y:S01]  /*2d90*/  IMAD.MOV R17, RZ, RZ, -R17 ;  /* 0x000000ffff117224 */ /* 0x000fe200078e0a11 */
[----:B-1----:R-:W-:Y:S01]  /*2da0*/  SEL R2, RZ, 0x4, !P6 ;  /* 0x00000004ff027807 */ /* 0x002fe20007000000 */
[--C-:B------:R-:W-:Y:S01]  /*2db0*/  @!P4 IMAD.IADD R124, R124, 0x1, -R5.reuse ;  /* 0x000000017c7cc824 */ /* 0x100fe200078e0a05 */
[----:B------:R-:W-:Y:S01]  /*2dc0*/  ISETP.GE.AND P4, PT, R3, c[0x0][0x180], PT ;  /* 0x0000600003007a0c */ /* 0x000fe20003f86270 */
[--C-:B------:R-:W-:Y:S01]  /*2dd0*/  @!P3 IMAD.IADD R122, R122, 0x1, -R5.reuse ;  /* 0x000000017a7ab824 */ /* 0x100fe200078e0a05 */
[----:B------:R-:W-:Y:S01]  /*2de0*/  ISETP.GE.AND P3, PT, R153, RZ, PT ;  /* 0x000000ff9900720c */ /* 0x000fe20003f66270 */
[----:B------:R-:W-:Y:S01]  /*2df0*/  IMAD R126, R5, R17, R126 ;  /* 0x00000011057e7224 */ /* 0x000fe200078e027e */
[----:B------:R-:W-:Y:S01]  /*2e00*/  SEL R9, R2, RZ, !P4 ;  /* 0x000000ff02097207 */ /* 0x000fe20006000000 */
[----:B------:R-:W-:Y:S01]  /*2e10*/  @!P5 IMAD.IADD R108, R108, 0x1, -R5 ;  /* 0x000000016c6cd824 */ /* 0x000fe200078e0a05 */
[----:B------:R-:W-:Y:S01]  /*2e20*/  ISETP.GE.AND P4, PT, R33, RZ, PT ;  /* 0x000000ff2100720c */ /* 0x000fe20003f86270 */
[----:B------:R-:W-:Y:S01]  /*2e30*/  @!P0 IMAD.MOV R20, RZ, RZ, -R20 ;  /* 0x000000ffff148224 */ /* 0x000fe200078e0a14 */
[----:B------:R-:W-:Y:S01]  /*2e40*/  ISETP.GE.AND P0, PT, R146, RZ, PT ;  /* 0x000000ff9200720c */ /* 0x000fe20003f06270 */
[----:B------:R-:W-:Y:S01]  /*2e50*/  @!P1 IMAD.MOV R24, RZ, RZ, -R24 ;  /* 0x000000ffff189224 */ /* 0x000fe200078e0a18 */
[----:B------:R-:W-:Y:S01]  /*2e60*/  ISETP.GE.AND P1, PT, R144, RZ, PT ;  /* 0x000000ff9000720c */ /* 0x000fe20003f26270 */
[----:B------:R-:W-:Y:S01]  /*2e70*/  IMAD.MOV.U32 R6, RZ, RZ, c[0x0][0x188] ;  /* 0x00006200ff067624 */ /* 0x000fe200078e00ff */
[----:B------:R-:W-:-:S02]  /*2e80*/  ISETP.GT.U32.AND P2, PT, R5, R132, PT ;  /* 0x000000840500720c */ /* 0x000fc40003f44070 */
[----:B------:R-:W-:Y:S01]  /*2e90*/  ISETP.GT.U32.AND P5, PT, R5, R126, PT ;  /* 0x0000007e0500720c */ /* 0x000fe20003fa4070 */
[----:B------:R-:W-:Y:S01]  /*2ea0*/  @!P3 IMAD.MOV R16, RZ, RZ, -R16 ;  /* 0x000000ffff10b224 */ /* 0x000fe200078e0a10 */
[----:B------:R-:W-:Y:S01]  /*2eb0*/  ISETP.GE.AND P3, PT, R148, RZ, PT ;  /* 0x000000ff9400720c */ /* 0x000fe20003f66270 */
[----:B------:R-:W-:Y:S02]  /*2ec0*/  IMAD R77, R6, 0x2, R75 ;  /* 0x00000002064d7824 */ /* 0x000fe400078e024b */
[----:B------:R-:W-:Y:S01]  /*2ed0*/  @!P4 IMAD.MOV R12, RZ, RZ, -R12 ;  /* 0x000000ffff0cc224 */ /* 0x000fe200078e0a0c */
[----:B------:R-:W-:Y:S01]  /*2ee0*/  ISETP.GE.AND P4, PT, R150, RZ, PT ;  /* 0x000000ff9600720c */ /* 0x000fe20003f86270 */
[----:B------:R-:W-:Y:S01]  /*2ef0*/  @!P0 IMAD.MOV R30, RZ, RZ, -R30 ;  /* 0x000000ffff1e8224 */ /* 0x000fe200078e0a1e */
[----:B------:R-:W-:Y:S01]  /*2f00*/  ISETP.GE.AND P0, PT, R141, RZ, PT ;  /* 0x000000ff8d00720c */ /* 0x000fe20003f06270 */
[----:B------:R-:W-:Y:S01]  /*2f10*/  @!P1 IMAD.MOV R34, RZ, RZ, -R34 ;  /* 0x000000ffff229224 */ /* 0x000fe200078e0a22 */
[----:B------:R-:W-:Y:S01]  /*2f20*/  ISETP.GE.AND P1, PT, R139, RZ, PT ;  /* 0x000000ff8b00720c */ /* 0x000fe20003f26270 */
[----:B------:R-:W-:Y:S01]  /*2f30*/  @!P2 IMAD.IADD R132, R132, 0x1, -R5 ;  /* 0x000000018484a824 */ /* 0x000fe200078e0a05 */
[----:B------:R-:W-:Y:S01]  /*2f40*/  ISETP.GT.U32.AND P2, PT, R5, R124, PT ;  /* 0x0000007c0500720c */ /* 0x000fe20003f44070 */
[----:B------:R-:W-:-:S02]  /*2f50*/  IMAD R79, R6, 0x2, R77 ;  /* 0x00000002064f7824 */ /* 0x000fc400078e024d */
[----:B------:R-:W-:Y:S01]  /*2f60*/  @!P3 IMAD.MOV R26, RZ, RZ, -R26 ;  /* 0x000000ffff1ab224 */ /* 0x000fe200078e0a1a */
[----:B------:R-:W-:Y:S01]  /*2f70*/  ISETP.GE.AND P3, PT, R143, RZ, PT ;  /* 0x000000ff8f00720c */ /* 0x000fe20003f66270 */
[--C-:B------:R-:W-:Y:S01]  /*2f80*/  @!P5 IMAD.IADD R126, R126, 0x1, -R5.reuse ;  /* 0x000000017e7ed824 */ /* 0x100fe200078e0a05 */
[----:B------:R-:W-:Y:S01]  /*2f90*/  ISETP.GT.U32.AND P5, PT, R5, R118, PT ;  /* 0x000000760500720c */ /* 0x000fe20003fa4070 */
[----:B------:R-:W-:Y:S01]  /*2fa0*/  @!P4 IMAD.MOV R22, RZ, RZ, -R22 ;  /* 0x000000ffff16c224 */ /* 0x000fe200078e0a16 */
[----:B------:R-:W-:Y:S01]  /*2fb0*/  ISETP.GE.AND P4, PT, R145, RZ, PT ;  /* 0x000000ff9100720c */ /* 0x000fe20003f86270 */
[----:B------:R-:W-:Y:S01]  /*2fc0*/  @!P0 IMAD.MOV R40, RZ, RZ, -R40 ;  /* 0x000000ffff288224 */ /* 0x000fe200078e0a28 */
[----:B------:R-:W-:Y:S01]  /*2fd0*/  ISETP.GE.AND P0, PT, R135, RZ, PT ;  /* 0x000000ff8700720c */ /* 0x000fe20003f06270 */
[----:B------:R-:W-:Y:S01]  /*2fe0*/  @!P1 IMAD.MOV R44, RZ, RZ, -R44 ;  /* 0x000000ffff2c9224 */ /* 0x000fe200078e0a2c */
[----:B------:R-:W-:Y:S01]  /*2ff0*/  ISETP.GE.AND P1, PT, R131, RZ, PT ;  /* 0x000000ff8300720c */ /* 0x000fe20003f26270 */
[----:B------:R-:W-:Y:S01]  /*3000*/  @!P2 IMAD.IADD R124, R124, 0x1, -R5 ;  /* 0x000000017c7ca824 */ /* 0x000fe200078e0a05 */
[----:B------:R-:W-:Y:S01]  /*3010*/  ISETP.GE.AND P2, PT, R152, RZ, PT ;  /* 0x000000ff9800720c */ /* 0x000fe20003f46270 */
[----:B------:R-:W-:Y:S01]  /*3020*/  IMAD R81, R6, 0x2, R79 ;  /* 0x0000000206517824 */ /* 0x000fe200078e024f */
[----:B------:R-:W-:Y:S01]  /*3030*/  STL [R1+0x50], R79 ;  /* 0x0000504f01007387 */ /* 0x000fe20000100800 */
[----:B------:R-:W-:Y:S01]  /*3040*/  @!P3 IMAD.MOV R36, RZ, RZ, -R36 ;  /* 0x000000ffff24b224 */ /* 0x000fe200078e0a24 */
[----:B------:R-:W-:Y:S01]  /*3050*/  ISETP.GE.AND P3, PT, R138, RZ, PT ;  /* 0x000000ff8a00720c */ /* 0x000fe20003f66270 */
[----:B------:R-:W-:Y:S01]  /*3060*/  IMAD R83, R6, 0x2, R81 ;  /* 0x0000000206537824 */ /* 0x000fe200078e0251 */
[----:B------:R-:W-:Y:S01]  /*3070*/  STL [R1+0x4c], R81 ;  /* 0x00004c5101007387 */ /* 0x000fe20000100800 */
[----:B------:R-:W-:Y:S01]  /*3080*/  @!P4 IMAD.MOV R32, RZ, RZ, -R32 ;  /* 0x000000ffff20c224 */ /* 0x000fe200078e0a20 */
[----:B------:R-:W-:Y:S01]  /*3090*/  ISETP.GE.AND P4, PT, R140, RZ, PT ;  /* 0x000000ff8c00720c */ /* 0x000fe20003f86270 */
[----:B------:R-:W-:Y:S01]  /*30a0*/  @!P0 IMAD.MOV R50, RZ, RZ, -R50 ;  /* 0x000000ffff328224 */ /* 0x000fe200078e0a32 */
[----:B------:R-:W-:Y:S01]  /*30b0*/  ISETP.GE.AND P0, PT, R125, RZ, PT ;  /* 0x000000ff7d00720c */ /* 0x000fe20003f06270 */
[----:B------:R-:W-:Y:S01]  /*30c0*/  @!P1 IMAD.MOV R54, RZ, RZ, -R54 ;  /* 0x000000ffff369224 */ /* 0x000fe200078e0a36 */
[----:B------:R-:W-:Y:S01]  /*30d0*/  ISETP.GE.AND P1, PT, R121, RZ, PT ;  /* 0x000000ff7900720c */ /* 0x000fe20003f26270 */
[----:B------:R-:W-:Y:S01]  /*30e0*/  @!P2 IMAD.MOV R18, RZ, RZ, -R18 ;  /* 0x000000ffff12a224 */ /* 0x000fe200078e0a12 */
[----:B------:R-:W-:Y:S01]  /*30f0*/  ISETP.GE.AND P2, PT, R147, RZ, PT ;  /* 0x000000ff9300720c */ /* 0x000fe20003f46270 */
[C---:B------:R-:W-:Y:S01]  /*3100*/  IMAD R85, R6.reuse, 0x2, R83 ;  /* 0x0000000206557824 */ /* 0x040fe200078e0253 */
        /* <DEDUP_REMOVED lines=15> */
[----:B------:R-:W-:Y:S01]  /*3200*/  @!P3 IMAD.MOV R56, RZ, RZ, -R56 ;  /* 0x000000ffff38b224 */ /* 0x000fe200078e0a38 */
[----:B------:R-:W-:Y:S01]  /*3210*/  ISETP.GE.AND P3, PT, R119, RZ, PT ;  /* 0x000000ff7700720c */ /* 0x000fe20003f66270 */
[C---:B------:R-:W-:Y:S01]  /*3220*/  IMAD R89, R6.reuse, 0x2, R87 ;  /* 0x0000000206597824 */ /* 0x040fe200078e0257 */
        /* <DEDUP_REMOVED lines=25> */
[----:B------:R-:W-:Y:S01]  /*33c0*/  @!P3 IMAD.MOV R76, RZ, RZ, -R76 ;  /* 0x000000ffff4cb224 */ /* 0x000fe200078e0a4c */
[----:B------:R-:W-:Y:S01]  /*33d0*/  ISETP.GE.AND P3, PT, R99, RZ, PT ;  /* 0x000000ff6300720c */ /* 0x000fe20003f66270 */
[C---:B------:R-:W-:Y:S01]  /*33e0*/  IMAD R158, R6.reuse, 0x2, R156 ;  /* 0x00000002069e7824 */ /* 0x040fe200078e029c */
[----:B--2---:R-:W-:Y:S01]  /*33f0*/  LOP3.LUT R57, RZ, c[0x0][0x17c], RZ, 0x33, !PT ;  /* 0x00005f00ff397a12 */ /* 0x004fe200078e33ff */
        /* <DEDUP_REMOVED lines=19> */
[----:B------:R-:W-:Y:S01]  /*3530*/  ISETP.GT.U32.AND P1, PT, R5, R128, PT ;  /* 0x000000800500720c */ /* 0x000fe20003f24070 */
[----:B------:R-:W-:Y:S01]  /*3540*/  @!P2 IMAD.MOV R68, RZ, RZ, -R68 ;  /* 0x000000ffff44a224 */ /* 0x000fe200078e0a44 */
[----:B------:R-:W-:Y:S01]  /*3550*/  ISETP.GE.AND P2, PT, R107, RZ, PT ;  /* 0x000000ff6b00720c */ /* 0x000fe20003f46270 */
[C---:B------:R-:W-:Y:S01]  /*3560*/  IMAD R31, R6.reuse, 0x2, R245 ;  /* 0x00000002061f7824 */ /* 0x040fe200078e02f5 */
[----:B------:R-:W-:Y:S01]  /*3570*/  IABS R8, R71 ;  /* 0x0000004700087213 */ /* 0x000fe20000000000 */
[----:B------:R-:W-:Y:S01]  /*3580*/  @!P3 IMAD.MOV R96, RZ, RZ, -R96 ;  /* 0x000000ffff60b224 */ /* 0x000fe200078e0a60 */
[----:B------:R-:W-:Y:S01]  /*3590*/  ISETP.GE.AND P3, PT, R61, RZ, PT ;  /* 0x000000ff3d00720c */ /* 0x000fe20003f66270 */
[----:B------:R-:W-:Y:S01]  /*35a0*/  IMAD R33, R6, 0x2, R31 ;  /* 0x0000000206217824 */ /* 0x000fe200078e021f */
[----:B------:R1:W-:Y:S01]  /*35b0*/  STL [R1+0x40], R2 ;  /* 0x0000400201007387 */ /* 0x0003e20000100800 */
[----:B------:R-:W-:Y:S01]  /*35c0*/  @!P4 IMAD.MOV R92, RZ, RZ, -R92 ;  /* 0x000000ffff5cc224 */ /* 0x000fe200078e0a5c */
[----:B------:R-:W-:Y:S01]  /*35d0*/  ISETP.GE.AND P4, PT, R65, RZ, PT ;  /* 0x000000ff4100720c */ /* 0x000fe20003f86270 */
[----:B------:R-:W-:Y:S01]  /*35e0*/  @!P0 IMAD.MOV R116, RZ, RZ, -R116 ;  /* 0x000000ffff748224 */ /* 0x000fe200078e0a74 */
[----:B------:R-:W-:Y:S01]  /*35f0*/  ISETP.GT.U32.AND P0, PT, R5, R134, PT ;  /* 0x000000860500720c */ /* 0x000fe20003f04070 */
[----:B------:R-:W-:Y:S01]  /*3600*/  @!P1 IMAD.IADD R128, R128, 0x1, -R5 ;  /* 0x0000000180809824 */ /* 0x000fe200078e0a05 */
[----:B------:R-:W-:Y:S01]  /*3610*/  ISETP.GE.AND P1, PT, R37, RZ, PT ;  /* 0x000000ff2500720c */ /* 0x000fe20003f26270 */
[----:B------:R-:W-:Y:S01]  /*3620*/  IMAD.HI.U32 R7, R7, R8, RZ ;  /* 0x0000000807077227 */ /* 0x000fe200078e00ff */
[----:B------:R-:W-:Y:S03]  /*3630*/  STL [R1+0x18c], R242 ;  /* 0x00018cf201007387 */ /* 0x000fe60000100800 */
[----:B------:R-:W-:Y:S01]  /*3640*/  @!P3 IMAD.MOV R106, RZ, RZ, -R106 ;  /* 0x000000ffff6ab224 */ /* 0x000fe200078e0a6a */
[C---:B------:R-:W-:Y:S01]  /*3650*/  ISETP.GT.U32.AND P3, PT, R5.reuse, R130, PT ;  /* 0x000000820500720c */ /* 0x040fe20003f64070 */
[----:B------:R-:W-:Y:S01]  /*3660*/  IMAD.MOV R7, RZ, RZ, -R7 ;  /* 0x000000ffff077224 */ /* 0x000fe200078e0a07 */
[----:B------:R-:W-:Y:S01]  /*3670*/  STL [R1+0x10c], R71 ;  /* 0x00010c4701007387 */ /* 0x000fe20000100800 */
[----:B------:R-:W-:Y:S01]  /*3680*/  @!P4 IMAD.MOV R104, RZ, RZ, -R104 ;  /* 0x000000ffff68c224 */ /* 0x000fe200078e0a68 */
[----:B------:R-:W-:Y:S01]  /*3690*/  ISETP.GT.U32.AND P4, PT, R5, R132, PT ;  /* 0x000000840500720c */ /* 0x000fe20003f84070 */
[----:B------:R-:W-:Y:S01]  /*36a0*/  @!P0 IMAD.IADD R134, R134, 0x1, -R5 ;  /* 0x0000000186868824 */ /* 0x000fe200078e0a05 */
[----:B------:R-:W-:Y:S01]  /*36b0*/  ISETP.GE.AND P0, PT, R53, RZ, PT ;  /* 0x000000ff3500720c */ /* 0x000fe20003f06270 */
[----:B------:R-:W-:Y:S01]  /*36c0*/  @!P1 IMAD.MOV R108, RZ, RZ, -R108 ;  /* 0x000000ffff6c9224 */ /* 0x000fe200078e0a6c */
[----:B------:R-:W-:Y:S01]  /*36d0*/  ISETP.GE.AND P1, PT, R41, RZ, PT ;  /* 0x000000ff2900720c */ /* 0x000fe20003f26270 */
[----:B------:R-:W-:Y:S01]  /*36e0*/  @!P2 IMAD.MOV R78, RZ, RZ, -R78 ;  /* 0x000000ffff4ea224 */ /* 0x000fe200078e0a4e */
[----:B------:R-:W-:Y:S01]  /*36f0*/  ISETP.GE.AND P2, PT, R97, RZ, PT ;  /* 0x000000ff6100720c */ /* 0x000fe20003f46270 */
[----:B------:R-:W-:-:S02]  /*3700*/  IMAD R7, R4, R7, R8 ;  /* 0x0000000704077224 */ /* 0x000fc400078e0208 */
[--C-:B------:R-:W-:Y:S01]  /*3710*/  @!P3 IMAD.IADD R130, R130, 0x1, -R5.reuse ;  /* 0x000000018282b824 */ /* 0x100fe200078e0a05 */
[----:B------:R-:W-:Y:S01]  /*3720*/  ISETP.GE.AND P3, PT, R55, RZ, PT ;  /* 0x000000ff3700720c */ /* 0x000fe20003f66270 */
[----:B------:R-:W-:Y:S01]  /*3730*/  @!P5 IMAD.MOV R110, RZ, RZ, -R110 ;  /* 0x000000ffff6ed224 */ /* 0x000fe200078e0a6e */
[----:B------:R-:W-:Y:S01]  /*3740*/  ISETP.GT.U32.AND P5, PT, R4, R7, PT ;  /* 0x000000070400720c */ /* 0x000fe20003fa4070 */
[----:B------:R-:W-:Y:S01]  /*3750*/  @!P4 IMAD.IADD R132, R132, 0x1, -R5 ;  /* 0x000000018484c824 */ /* 0x000fe200078e0a05 */
[----:B------:R-:W-:Y:S01]  /*3760*/  ISETP.GE.AND P4, PT, R39, RZ, PT ;  /* 0x000000ff2700720c */ /* 0x000fe20003f86270 */
[C---:B------:R-:W-:Y:S01]  /*3770*/  IMAD R35, R6.reuse, 0x2, R33 ;  /* 0x0000000206237824 */ /* 0x040fe200078e0221 */
[----:B------:R-:W-:Y:S01]  /*3780*/  LOP3.LUT R5, R3, 0x4, RZ, 0xfc, !PT ;  /* 0x0000000403057812 */ /* 0x000fe200078efcff */
[----:B------:R-:W-:Y:S01]  /*3790*/  @!P0 IMAD.MOV R120, RZ, RZ, -R120 ;  /* 0x000000ffff788224 */ /* 0x000fe200078e0a78 */
[----:B------:R-:W-:Y:S01]  /*37a0*/  ISETP.GE.AND P0, PT, R45, RZ, PT ;  /* 0x000000ff2d00720c */ /* 0x000fe20003f06270 */
[----:B------:R-:W-:Y:S01]  /*37b0*/  @!P1 IMAD.MOV R122, RZ, RZ, -R122 ;  /* 0x000000ffff7a9224 */ /* 0x000fe200078e0a7a */
[----:B------:R-:W-:Y:S01]  /*37c0*/  ISETP.GE.AND P1, PT, R5, c[0x0][0x180], PT ;  /* 0x0000600005007a0c */ /* 0x000fe20003f26270 */
[----:B---3--:R-:W-:-:S02]  /*37d0*/  IMAD R37, R6, 0x2, R35 ;  /* 0x0000000206257824 */ /* 0x008fc400078e0223 */
[----:B------:R-:W-:Y:S01]  /*37e0*/  @!P3 IMAD.MOV R112, RZ, RZ, -R112 ;  /* 0x000000ffff70b224 */ /* 0x000fe200078e0a70 */
[----:B------:R-:W-:Y:S01]  /*37f0*/  SEL R5, R2, RZ, !P1 ;  /* 0x000000ff02057207 */ /* 0x000fe20004800000 */
[----:B------:R-:W-:Y:S01]  /*3800*/  @!P2 IMAD.MOV R88, RZ, RZ, -R88 ;  /* 0x000000ffff58a224 */ /* 0x000fe200078e0a58 */
[----:B------:R-:W-:Y:S01]  /*3810*/  ISETP.GE.AND P3, PT, R43, RZ, PT ;  /* 0x000000ff2b00720c */ /* 0x000fe20003f66270 */
[----:B------:R-:W-:Y:S01]  /*3820*/  @!P4 IMAD.MOV R118, RZ, RZ, -R118 ;  /* 0x000000ffff76c224 */ /* 0x000fe200078e0a76 */
[----:B------:R-:W-:Y:S01]  /*3830*/  ISETP.GE.AND P1, PT, R49, RZ, PT ;  /* 0x000000ff3100720c */ /* 0x000fe20003f26270 */
[C---:B----4-:R-:W-:Y:S01]  /*3840*/  IMAD R39, R6.reuse, 0x2, R37 ;  /* 0x0000000206277824 */ /* 0x050fe200078e0225 */
[----:B------:R-:W-:Y:S01]  /*3850*/  ISETP.GE.AND P2, PT, R69, RZ, PT ;  /* 0x000000ff4500720c */ /* 0x000fe20003f46270 */
[----:B------:R-:W-:Y:S01]  /*3860*/  @!P5 IMAD.IADD R7, R7, 0x1, -R4 ;  /* 0x000000010707d824 */ /* 0x000fe200078e0a04 */
[----:B------:R-:W-:Y:S01]  /*3870*/  ISETP.GE.AND P4, PT, R51, RZ, PT ;  /* 0x000000ff3300720c */ /* 0x000fe20003f86270 */
[----:B------:R-:W-:Y:S01]  /*3880*/  IMAD R41, R6, 0x2, R39 ;  /* 0x0000000206297824 */ /* 0x000fe200078e0227 */
[----:B------:R-:W-:Y:S01]  /*3890*/  ISETP.GE.AND P5, PT, R27, c[0x0][0x180], PT ;  /* 0x000060001b007a0c */ /* 0x000fe20003fa6270 */
[----:B------:R-:W-:Y:S01]  /*38a0*/  @!P0 IMAD.MOV R126, RZ, RZ, -R126 ;  /* 0x000000ffff7e8224 */ /* 0x000fe200078e0a7e */
[----:B------:R-:W-:Y:S01]  /*38b0*/  ISETP.GT.U32.AND P0, PT, R4, R7, PT ;  /* 0x000000070400720c */ /* 0x000fe20003f04070 */
[----:B------:R-:W-:Y:S01]  /*38c0*/  IMAD R43, R6, 0x2, R41 ;  /* 0x00000002062b7824 */ /* 0x000fe200078e0229 */
[----:B------:R-:W-:Y:S01]  /*38d0*/  SEL R8, R2, RZ, !P5 ;  /* 0x000000ff02087207 */ /* 0x000fe20006800000 */
[----:B------:R-:W-:Y:S01]  /*38e0*/  @!P3 IMAD.MOV R124, RZ, RZ, -R124 ;  /* 0x000000ffff7cb224 */ /* 0x000fe200078e0a7c */
[----:B------:R-:W-:Y:S01]  /*38f0*/  ISETP.GE.AND P3, PT, R47, RZ, PT ;  /* 0x000000ff2f00720c */ /* 0x000fe20003f66270 */
[----:B------:R-:W-:Y:S01]  /*3900*/  @!P1 IMAD.MOV R132, RZ, RZ, -R132 ;  /* 0x000000ffff849224 */ /* 0x000fe200078e0a84 */
[----:B------:R-:W-:Y:S01]  /*3910*/  ISETP.GE.AND P1, PT, R25, RZ, PT ;  /* 0x000000ff1900720c */ /* 0x000fe20003f26270 */
[----:B------:R-:W-:Y:S01]  /*3920*/  @!P2 IMAD.MOV R98, RZ, RZ, -R98 ;  /* 0x000000ffff62a224 */ /* 0x000fe200078e0a62 */
[----:B------:R-:W-:Y:S01]  /*3930*/  ISETP.GE.AND P2, PT, R59, RZ, PT ;  /* 0x000000ff3b00720c */ /* 0x000fe20003f46270 */
[----:B------:R-:W-:Y:S01]  /*3940*/  IMAD R45, R6, 0x2, R43 ;  /* 0x00000002062d7824 */ /* 0x000fe200078e022b */
[----:B------:R-:W-:Y:S01]  /*3950*/  ISETP.NE.U32.AND P6, PT, R8, RZ, PT ;  /* 0x000000ff0800720c */ /* 0x000fe20003fc5070 */
[----:B------:R-:W-:Y:S01]  /*3960*/  @!P4 IMAD.MOV R128, RZ, RZ, -R128 ;  /* 0x000000ffff80c224 */ /* 0x000fe200078e0a80 */
[----:B------:R-:W-:Y:S01]  /*3970*/  ISETP.GE.AND P4, PT, R29, RZ, PT ;  /* 0x000000ff1d00720c */ /* 0x000fe20003f86270 */
[C---:B------:R-:W-:Y:S01]  /*3980*/  IMAD R47, R6.reuse, 0x2, R45 ;  /* 0x00000002062f7824 */ /* 0x040fe200078e022d */
[----:B-1----:R-:W-:Y:S01]  /*3990*/  LOP3.LUT R2, R3, 0x8, RZ, 0xfc, !PT ;  /* 0x0000000803027812 */ /* 0x002fe200078efcff */
[----:B------:R-:W-:Y:S01]  /*39a0*/  IMAD R63, R27, c[0x0][0x18c], RZ ;  /* 0x000063001b3f7a24 */ /* 0x000fe200078e02ff */
[----:B------:R-:W-:Y:S01]  /*39b0*/  LOP3.LUT R2, R3, 0x14, RZ, 0xfc, !PT ;  /* 0x0000001403027812 */ /* 0x000fe200078efcff */
[----:B------:R-:W-:-:S02]  /*39c0*/  IMAD R49, R6, 0x2, R47 ;  /* 0x0000000206317824 */ /* 0x000fc400078e022f */
[----:B------:R-:W-:Y:S01]  /*39d0*/  @!P0 IMAD.IADD R7, R7, 0x1, -R4 ;  /* 0x0000000107078824 */ /* 0x000fe200078e0a04 */
[----:B------:R-:W-:Y:S01]  /*39e0*/  ISETP.NE.AND P0, PT, RZ, c[0x0][0x17c], PT ;  /* 0x00005f00ff007a0c */ /* 0x000fe20003f05270 */
[----:B------:R-:W-:Y:S02]  /*39f0*/  IMAD.SHL.U32 R4, R63, 0x4, RZ ;  /* 0x000000043f047824 */ /* 0x000fe400078e00ff */
[----:B------:R-:W-:Y:S01]  /*3a00*/  IMAD R51, R6, 0x2, R49 ;  /* 0x0000000206337824 */ /* 0x000fe200078e0231 */
[----:B------:R-:W-:Y:S01]  /*3a10*/  SEL R8, R57, R12, !P0 ;  /* 0x0000000c39087207 */ /* 0x000fe20004000000 */
[----:B------:R-:W-:Y:S01]  /*3a20*/  @!P3 IMAD.MOV R130, RZ, RZ, -R130 ;  /* 0x000000ffff82b224 */ /* 0x000fe200078e0a82 */
[----:B------:R-:W-:Y:S01]  /*3a30*/  ISETP.NE.U32.AND P3, PT, R5, RZ, PT ;  /* 0x000000ff0500720c */ /* 0x000fe20003f65070 */
[----:B------:R-:W-:Y:S01]  /*3a40*/  @!P1 IMAD.MOV R134, RZ, RZ, -R134 ;  /* 0x000000ffff869224 */ /* 0x000fe200078e0a86 */
[----:B------:R-:W-:Y:S01]  /*3a50*/  IADD3 R218, P1, R4, c[0x0][0x168], RZ ;  /* 0x00005a0004da7a10 */ /* 0x000fe20007f3e0ff */
[----:B------:R-:W-:Y:S01]  /*3a60*/  @!P2 IMAD.MOV R114, RZ, RZ, -R114 ;  /* 0x000000ffff72a224 */ /* 0x000fe200078e0a72 */
[----:B------:R-:W-:Y:S01]  /*3a70*/  ISETP.NE.U32.AND P2, PT, R9, RZ, PT ;  /* 0x000000ff0900720c */ /* 0x000fe20003f45070 */
[----:B------:R-:W-:Y:S01]  /*3a80*/  @!P4 IMAD.MOV R136, RZ, RZ, -R136 ;  /* 0x000000ffff88c224 */ /* 0x000fe200078e0a88 */
[C---:B------:R-:W-:Y:S01]  /*3a90*/  SEL R5, R57.reuse, R10, !P0 ;  /* 0x0000000a39057207 */ /* 0x040fe20004000000 */
[C---:B------:R-:W-:Y:S01]  /*3aa0*/  IMAD R53, R6.reuse, 0x2, R51 ;  /* 0x0000000206357824 */ /* 0x040fe200078e0233 */
[C---:B------:R-:W-:Y:S01]  /*3ab0*/  SEL R9, R57.reuse, R14, !P0 ;  /* 0x0000000e39097207 */ /* 0x040fe20004000000 */
[----:B------:R1:W-:Y:S01]  /*3ac0*/  STL [R1+0x190], R4 ;  /* 0x0001900401007387 */ /* 0x0003e20000100800 */
[C---:B------:R-:W-:Y:S01]  /*3ad0*/  SEL R10, R57.reuse, R16, !P0 ;  /* 0x00000010390a7207 */ /* 0x040fe20004000000 */
[----:B------:R-:W-:Y:S01]  /*3ae0*/  IMAD R55, R6, 0x2, R53 ;  /* 0x0000000206377824 */ /* 0x000fe200078e0235 */
[C---:B------:R-:W-:Y:S01]  /*3af0*/  SEL R11, R57.reuse, R18, !P0 ;  /* 0x00000012390b7207 */ /* 0x040fe20004000000 */
[----:B------:R-:W-:Y:S01]  /*3b00*/  IMAD.SHL.U32 R152, R156, 0x4, RZ ;  /* 0x000000049c987824 */ /* 0x000fe200078e00ff */
[----:B------:R-:W-:-:S02]  /*3b10*/  SEL R12, R57, R20, !P0 ;  /* 0x00000014390c7207 */ /* 0x000fc40004000000 */
[C---:B------:R-:W-:Y:S02]  /*3b20*/  SEL R13, R57.reuse, R22, !P0 ;  /* 0x00000016390d7207 */ /* 0x040fe40004000000 */
[C---:B------:R-:W-:Y:S01]  /*3b30*/  SEL R14, R57.reuse, R24, !P0 ;  /* 0x00000018390e7207 */ /* 0x040fe20004000000 */
[----:B-1----:R-:W-:Y:S01]  /*3b40*/  IMAD.SHL.U32 R4, R158, 0x4, RZ ;  /* 0x000000049e047824 */ /* 0x002fe200078e00ff */
[C---:B------:R-:W-:Y:S02]  /*3b50*/  SEL R15, R57.reuse, R26, !P0 ;  /* 0x0000001a390f7207 */ /* 0x040fe40004000000 */
[C---:B------:R-:W-:Y:S02]  /*3b60*/  SEL R16, R57.reuse, R28, !P0 ;  /* 0x0000001c39107207 */ /* 0x040fe40004000000 */
[C---:B------:R-:W-:Y:S02]  /*3b70*/  SEL R17, R57.reuse, R30, !P0 ;  /* 0x0000001e39117207 */ /* 0x040fe40004000000 */
[----:B------:R-:W-:-:S02]  /*3b80*/  SEL R18, R57, R32, !P0 ;  /* 0x0000002039127207 */ /* 0x000fc40004000000 */
[C---:B------:R-:W-:Y:S02]  /*3b90*/  SEL R19, R57.reuse, R34, !P0 ;  /* 0x0000002239137207 */ /* 0x040fe40004000000 */
[C---:B------:R-:W-:Y:S02]  /*3ba0*/  SEL R20, R57.reuse, R36, !P0 ;  /* 0x0000002439147207 */ /* 0x040fe40004000000 */
[C---:B------:R-:W-:Y:S02]  /*3bb0*/  SEL R21, R57.reuse, R38, !P0 ;  /* 0x0000002639157207 */ /* 0x040fe40004000000 */
[C---:B------:R-:W-:Y:S02]  /*3bc0*/  SEL R22, R57.reuse, R40, !P0 ;  /* 0x0000002839167207 */ /* 0x040fe40004000000 */
[C---:B------:R-:W-:Y:S02]  /*3bd0*/  SEL R23, R57.reuse, R42, !P0 ;  /* 0x0000002a39177207 */ /* 0x040fe40004000000 */
[----:B------:R-:W-:-:S02]  /*3be0*/  SEL R24, R57, R44, !P0 ;  /* 0x0000002c39187207 */ /* 0x000fc40004000000 */
[C---:B------:R-:W-:Y:S02]  /*3bf0*/  SEL R25, R57.reuse, R46, !P0 ;  /* 0x0000002e39197207 */ /* 0x040fe40004000000 */
[C---:B------:R-:W-:Y:S02]  /*3c00*/  SEL R26, R57.reuse, R48, !P0 ;  /* 0x00000030391a7207 */ /* 0x040fe40004000000 */
[C---:B------:R-:W-:Y:S02]  /*3c10*/  SEL R27, R57.reuse, R50, !P0 ;  /* 0x00000032391b7207 */ /* 0x040fe40004000000 */
[----:B------:R-:W-:Y:S02]  /*3c20*/  SEL R28, R57, R52, !P0 ;  /* 0x00000034391c7207 */ /* 0x000fe40004000000 */
[----:B------:R-:W-:Y:S02]  /*3c30*/  LEA.HI.X.SX32 R219, R63, c[0x0][0x16c], 0x2, P1 ;  /* 0x00005b003fdb7a11 */ /* 0x000fe400008f16ff */
        /* <DEDUP_REMOVED lines=8> */
[----:B------:R-:W-:Y:S01]  /*3cc0*/  SEL R44, R57, R70, !P0 ;  /* 0x00000046392c7207 */ /* 0x000fe20004000000 */
[----:B------:R-:W-:Y:S01]  /*3cd0*/  IMAD.SHL.U32 R70, R75, 0x4, RZ ;  /* 0x000000044b467824 */ /* 0x000fe200078e00ff */
        /* <DEDUP_REMOVED lines=12> */
[C---:B------:R-:W-:Y:S01]  /*3da0*/  SEL R224, R57.reuse, R84, !P0 ;  /* 0x0000005439e07207 */ /* 0x040fe20004000000 */
[----:B------:R-:W-:Y:S01]  /*3db0*/  STL [R1+0x80], R74 ;  /* 0x0000804a01007387 */ /* 0x000fe20000100800 */
        /* <DEDUP_REMOVED lines=9> */
[----:B------:R-:W-:Y:S01]  /*3e50*/  IMAD R94, R5, c[0x0][0x190], RZ ;  /* 0x00006400055e7a24 */ /* 0x000fe200078e02ff */
[C---:B------:R-:W-:Y:S01]  /*3e60*/  SEL R230, R57.reuse, R96, !P0 ;  /* 0x0000006039e67207 */ /* 0x040fe20004000000 */
[----:B------:R-:W-:Y:S01]  /*3e70*/  IMAD R96, R8, c[0x0][0x190], RZ ;  /* 0x0000640008607a24 */ /* 0x000fe200078e02ff */
[----:B------:R-:W-:Y:S01]  /*3e80*/  SEL R231, R57, R98, !P0 ;  /* 0x0000006239e77207 */ /* 0x000fe20004000000 */
[----:B------:R-:W-:Y:S01]  /*3e90*/  IMAD R98, R9, c[0x0][0x190], RZ ;  /* 0x0000640009627a24 */ /* 0x000fe200078e02ff */
        /* <DEDUP_REMOVED lines=10> */
[C---:B------:R-:W-:Y:S01]  /*3f40*/  SEL R237, R57.reuse, R116, !P0 ;  /* 0x0000007439ed7207 */ /* 0x040fe20004000000 */
[----:B------:R-:W-:Y:S01]  /*3f50*/  STL [R1+0x74], R80 ;  /* 0x0000745001007387 */ /* 0x000fe20000100800 */
[----:B------:R-:W-:Y:S01]  /*3f60*/  SEL R238, R57, R110, !P0 ;  /* 0x0000006e39ee7207 */ /* 0x000fe20004000000 */
[----:B------:R-:W-:Y:S01]  /*3f70*/  IMAD R106, R13, c[0x0][0x190], RZ ;  /* 0x000064000d6a7a24 */ /* 0x000fe200078e02ff */
[C---:B------:R-:W-:Y:S01]  /*3f80*/  SEL R239, R57.reuse, R108, !P0 ;  /* 0x0000006c39ef7207 */ /* 0x040fe20004000000 */
[----:B------:R-:W-:Y:S01]  /*3f90*/  STL [R1+0x70], R82 ;  /* 0x0000705201007387 */ /* 0x000fe20000100800 */
[----:B------:R-:W-:Y:S01]  /*3fa0*/  SEL R240, R57, R112, !P0 ;  /* 0x0000007039f07207 */ /* 0x000fe20004000000 */
[----:B------:R-:W-:Y:S01]  /*3fb0*/  IMAD R13, R25, c[0x0][0x190], RZ ;  /* 0x00006400190d7a24 */ /* 0x000fe200078e02ff */
[C---:B------:R-:W-:Y:S01]  /*3fc0*/  SEL R241, R57.reuse, R118, !P0 ;  /* 0x0000007639f17207 */ /* 0x040fe20004000000 */
[----:B------:R-:W-:Y:S01]  /*3fd0*/  STL [R1+0x6c], R84 ;  /* 0x00006c5401007387 */ /* 0x000fe20000100800 */
[C---:B------:R-:W-:Y:S01]  /*3fe0*/  SEL R243, R57.reuse, R120, !P0 ;  /* 0x0000007839f37207 */ /* 0x040fe20004000000 */
[----:B------:R-:W-:Y:S01]  /*3ff0*/  IMAD R25, R44, c[0x0][0x190], RZ ;  /* 0x000064002c197a24 */ /* 0x000fe200078e02ff */
[C---:B------:R-:W-:Y:S01]  /*4000*/  SEL R244, R57.reuse, R122, !P0 ;  /* 0x0000007a39f47207 */ /* 0x040fe20004000000 */
[----:B------:R-:W-:Y:S01]  /*4010*/  STL [R1+0x68], R86 ;  /* 0x0000685601007387 */ /* 0x000fe20000100800 */
        /* <DEDUP_REMOVED lines=13> */
[C---:B------:R-:W-:Y:S01]  /*40f0*/  IMAD R57, R6.reuse, 0x2, R55 ;  /* 0x0000000206397824 */ /* 0x040fe200078e0237 */
[----:B------:R-:W-:Y:S01]  /*4100*/  ISETP.GE.AND P1, PT, R71, RZ, PT ;  /* 0x000000ff4700720c */ /* 0x000fe20003f26270 */
[----:B------:R-:W-:Y:S01]  /*4110*/  IMAD R15, R27, c[0x0][0x190], RZ ;  /* 0x000064001b0f7a24 */ /* 0x000fe200078e02ff */
[----:B------:R-:W-:Y:S01]  /*4120*/  ISETP.NE.AND P0, PT, RZ, c[0x0][0x178], PT ;  /* 0x00005e00ff007a0c */ /* 0x000fe20003f05270 */
[C---:B------:R-:W-:Y:S01]  /*4130*/  IMAD R59, R6.reuse, 0x2, R57 ;  /* 0x00000002063b7824 */ /* 0x040fe200078e0239 */
[----:B------:R-:W-:Y:S01]  /*4140*/  LOP3.LUT R54, R3, 0x10, RZ, 0xfc, !PT ;  /* 0x0000001003367812 */ /* 0x000fe200078efcff */
[----:B------:R-:W-:Y:S01]  /*4150*/  IMAD.MOV.U32 R54, RZ, RZ, R7 ;  /* 0x000000ffff367224 */ /* 0x000fe200078e0007 */
[----:B------:R-:W-:Y:S01]  /*4160*/  STL [R1+0x24], R96 ;  /* 0x0000246001007387 */ /* 0x000fe20000100800 */
[----:B------:R-:W-:Y:S01]  /*4170*/  IMAD R61, R6, 0x2, R59 ;  /* 0x00000002063d7824 */ /* 0x000fe200078e023b */
[----:B------:R-:W-:Y:S01]  /*4180*/  LEA R92, P4, R98, R218, 0x2 ;  /* 0x000000da625c7211 */ /* 0x000fe200078810ff */
[----:B------:R-:W-:Y:S01]  /*4190*/  IMAD R27, R48, c[0x0][0x190], RZ ;  /* 0x00006400301b7a24 */ /* 0x000fe200078e02ff */
[----:B------:R1:W-:Y:S01]  /*41a0*/  STL [R1+0x20], R98 ;  /* 0x0000206201007387 */ /* 0x0003e20000100800 */
[----:B------:R-:W-:Y:S01]  /*41b0*/  IMAD R63, R6, 0x2, R61 ;  /* 0x00000002063f7824 */ /* 0x000fe200078e023d */
[----:B------:R-:W-:Y:S01]  /*41c0*/  LEA.HI.X.SX32 R93, R98, R219, 0x2, P4 ;  /* 0x000000db625d7211 */ /* 0x000fe200020f16ff */
[----:B------:R-:W-:Y:S01]  /*41d0*/  @!P1 IMAD.MOV R54, RZ, RZ, -R54 ;  /* 0x000000ffff369224 */ /* 0x000fe200078e0a36 */
[----:B------:R-:W-:Y:S01]  /*41e0*/  STL [R1+0x1c], R100 ;  /* 0x00001c6401007387 */ /* 0x000fe20000100800 */
[----:B------:R-:W-:Y:S01]  /*41f0*/  @!P0 LOP3.LUT R54, RZ, c[0x0][0x178], RZ, 0x33, !PT ;  /* 0x00005e00ff368a12 */ /* 0x000fe200078e33ff */
[----:B------:R-:W-:-:S02]  /*4200*/  IMAD R65, R6, 0x2, R63 ;  /* 0x0000000206417824 */ /* 0x000fc400078e023f */
[----:B------:R-:W-:Y:S01]  /*4210*/  IMAD R108, R14, c[0x0][0x190], RZ ;  /* 0x000064000e6c7a24 */ /* 0x000fe200078e02ff */
[----:B------:R-:W-:Y:S01]  /*4220*/  STL [R1+0x18], R102 ;  /* 0x0000186601007387 */ /* 0x000fe20000100800 */
[----:B------:R-:W-:Y:S01]  /*4230*/  IMAD R56, R54, c[0x0][0x184], RZ ;  /* 0x0000610036387a24 */ /* 0x000fe200078e02ff */
[----:B-1----:R-:W-:Y:S01]  /*4240*/  LEA R98, P4, R104, R218, 0x2 ;  /* 0x000000da68627211 */ /* 0x002fe200078810ff */
[----:B------:R-:W-:Y:S01]  /*4250*/  IMAD R67, R6, 0x2, R65 ;  /* 0x0000000206437824 */ /* 0x000fe200078e0241 */
[----:B------:R-:W-:Y:S01]  /*4260*/  STL [R1+0x14], R104 ;  /* 0x0000146801007387 */ /* 0x000fe20000100800 */
[----:B------:R-:W-:Y:S01]  /*4270*/  IMAD.SHL.U32 R58, R56, 0x4, RZ ;  /* 0x00000004383a7824 */ /* 0x000fe200078e00ff */
[----:B------:R-:W-:Y:S01]  /*4280*/  LEA.HI.X.SX32 R99, R104, R219, 0x2, P4 ;  /* 0x000000db68637211 */ /* 0x000fe200020f16ff */
[----:B------:R-:W-:Y:S01]  /*4290*/  IMAD R69, R6, 0x2, R67 ;  /* 0x0000000206457824 */ /* 0x000fe200078e0243 */
[----:B------:R-:W-:Y:S01]  /*42a0*/  STL [R1+0x10], R106 ;  /* 0x0000106a01007387 */ /* 0x000fe20000100800 */
[----:B------:R-:W-:Y:S01]  /*42b0*/  IMAD R6, R19, c[0x0][0x190], RZ ;  /* 0x0000640013067a24 */ /* 0x000fe200078e02ff */
[----:B------:R-:W-:Y:S01]  /*42c0*/  IADD3 R220, P0, R58, c[0x0][0x160], RZ ;  /* 0x000058003adc7a10 */ /* 0x000fe20007f1e0ff */
[----:B------:R-:W-:Y:S01]  /*42d0*/  IMAD R19, R32, c[0x0][0x190], RZ ;  /* 0x0000640020137a24 */ /* 0x000fe200078e02ff */
[----:B------:R-:W-:Y:S01]  /*42e0*/  STL [R1+0xc], R108 ;  /* 0x00000c6c01007387 */ /* 0x000fe20000100800 */
[----:B------:R-:W-:Y:S01]  /*42f0*/  IMAD R112, R16, c[0x0][0x190], RZ ;  /* 0x0000640010707a24 */ /* 0x000fe200078e02ff */
[----:B------:R-:W-:Y:S01]  /*4300*/  LEA.HI.X.SX32 R8, R56, c[0x0][0x164], 0x2, P0 ;  /* 0x0000590038087a11 */ /* 0x000fe200000f16ff */
[----:B------:R-:W-:Y:S01]  /*4310*/  IMAD R114, R17, c[0x0][0x190], RZ ;  /* 0x0000640011727a24 */ /* 0x000fe200078e02ff */
[----:B------:R-:W-:Y:S01]  /*4320*/  LEA R32, P1, R33, R220, 0x2 ;  /* 0x000000dc21207211 */ /* 0x000fe200078210ff */
[----:B------:R-:W-:Y:S01]  /*4330*/  IMAD R17, R29, c[0x0][0x190], RZ ;  /* 0x000064001d117a24 */ /* 0x000fe200078e02ff */
[----:B------:R-:W-:Y:S01]  /*4340*/  STL [R1+0x8], R110 ;  /* 0x0000086e01007387 */ /* 0x000fe20000100800 */
[----:B------:R-:W-:Y:S01]  /*4350*/  IMAD R29, R52, c[0x0][0x190], RZ ;  /* 0x00006400341d7a24 */ /* 0x000fe200078e02ff */
[----:B------:R-:W-:Y:S01]  /*4360*/  LEA.HI.X.SX32 R33, R33, R8, 0x2, P1 ;  /* 0x0000000821217211 */ /* 0x000fe200008f16ff */
[----:B------:R-:W-:Y:S01]  /*4370*/  IMAD R5, R18, c[0x0][0x190], RZ ;  /* 0x0000640012057a24 */ /* 0x000fe200078e02ff */
[-C--:B------:R-:W-:Y:S01]  /*4380*/  LEA R36, P1, R37, R220.reuse, 0x2 ;  /* 0x000000dc25247211 */ /* 0x080fe200078210ff */
[----:B------:R-:W-:Y:S01]  /*4390*/  STL [R1+0x4], R112 ;  /* 0x0000047001007387 */ /* 0x000fe20000100800 */
[----:B------:R-:W-:Y:S01]  /*43a0*/  IMAD R18, R30, c[0x0][0x190], RZ ;  /* 0x000064001e127a24 */ /* 0x000fe200078e02ff */
[----:B------:R-:W-:Y:S01]  /*43b0*/  LEA R30, P0, R31, R220, 0x2 ;  /* 0x000000dc1f1e7211 */ /* 0x000fe200078010ff */
[----:B------:R-:W-:Y:S01]  /*43c0*/  IMAD R7, R20, c[0x0][0x190], RZ ;  /* 0x0000640014077a24 */ /* 0x000fe200078e02ff */
[----:B------:R-:W-:Y:S01]  /*43d0*/  LEA.HI.X.SX32 R37, R37, R8, 0x2, P1 ;  /* 0x0000000825257211 */ /* 0x000fe200008f16ff */
[----:B------:R-:W-:Y:S01]  /*43e0*/  STL [R1], R114 ;  /* 0x0000007201007387 */ /* 0x000fe20000100800 */
[----:B------:R-:W-:Y:S01]  /*43f0*/  LEA R40, P1, R41, R220, 0x2 ;  /* 0x000000dc29287211 */ /* 0x000fe200078210ff */
[----:B------:R-:W-:Y:S01]  /*4400*/  IMAD R20, R34, c[0x0][0x190], RZ ;  /* 0x0000640022147a24 */ /* 0x000fe200078e02ff */
[-C--:B------:R-:W-:Y:S01]  /*4410*/  LEA.HI.X.SX32 R31, R31, R8.reuse, 0x2, P0 ;  /* 0x000000081f1f7211 */ /* 0x080fe200000f16ff */
[----:B------:R1:W-:Y:S01]  /*4420*/  STL [R1+0x44], R56 ;  /* 0x0000443801007387 */ /* 0x0003e20000100800 */
[----:B------:R-:W-:Y:S01]  /*4430*/  LEA.HI.X.SX32 R41, R41, R8, 0x2, P1 ;  /* 0x0000000829297211 */ /* 0x000fe200008f16ff */
[----:B------:R-:W-:Y:S01]  /*4440*/  IMAD R10, R22, c[0x0][0x190], RZ ;  /* 0x00006400160a7a24 */ /* 0x000fe200078e02ff */
[-C--:B------:R-:W-:Y:S01]  /*4450*/  LEA R44, P1, R45, R220.reuse, 0x2 ;  /* 0x000000dc2d2c7211 */ /* 0x080fe200078210ff */
[----:B------:R2:W-:Y:S01]  /*4460*/  STL [R1+0x84], R58 ;  /* 0x0000843a01007387 */ /* 0x0005e20000100800 */
[----:B------:R-:W-:Y:S01]  /*4470*/  LEA R34, P0, R35, R220, 0x2 ;  /* 0x000000dc23227211 */ /* 0x000fe200078010ff */
[----:B------:R-:W-:Y:S01]  /*4480*/  IMAD R22, R38, c[0x0][0x190], RZ ;  /* 0x0000640026167a24 */ /* 0x000fe200078e02ff */
[----:B------:R-:W-:Y:S01]  /*4490*/  LEA.HI.X.SX32 R45, R45, R8, 0x2, P1 ;  /* 0x000000082d2d7211 */ /* 0x000fe200008f16ff */
[----:B------:R-:W-:Y:S01]  /*44a0*/  IMAD R12, R24, c[0x0][0x190], RZ ;  /* 0x00006400180c7a24 */ /* 0x000fe200078e02ff */
[----:B------:R-:W-:Y:S01]  /*44b0*/  LEA R48, P1, R49, R220, 0x2 ;  /* 0x000000dc31307211 */ /* 0x000fe200078210ff */
[----:B------:R-:W-:Y:S01]  /*44c0*/  IMAD R24, R42, c[0x0][0x190], RZ ;  /* 0x000064002a187a24 */ /* 0x000fe200078e02ff */
[-C--:B------:R-:W-:Y:S01]  /*44d0*/  LEA.HI.X.SX32 R35, R35, R8.reuse, 0x2, P0 ;  /* 0x0000000823237211 */ /* 0x080fe200000f16ff */
[----:B------:R-:W-:Y:S01]  /*44e0*/  IMAD R14, R26, c[0x0][0x190], RZ ;  /* 0x000064001a0e7a24 */ /* 0x000fe200078e02ff */
[----:B------:R-:W-:Y:S01]  /*44f0*/  LEA.HI.X.SX32 R49, R49, R8, 0x2, P1 ;  /* 0x0000000831317211 */ /* 0x000fe200008f16ff */
[----:B------:R-:W-:Y:S01]  /*4500*/  IMAD R26, R46, c[0x0][0x190], RZ ;  /* 0x000064002e1a7a24 */ /* 0x000fe200078e02ff */
[-C--:B------:R-:W-:Y:S01]  /*4510*/  LEA R52, P1, R53, R220.reuse, 0x2 ;  /* 0x000000dc35347211 */ /* 0x080fe200078210ff */
[----:B------:R-:W-:Y:S01]  /*4520*/  IMAD R16, R28, c[0x0][0x190], RZ ;  /* 0x000064001c107a24 */ /* 0x000fe200078e02ff */
[----:B------:R-:W-:Y:S01]  /*4530*/  LEA R38, P0, R39, R220, 0x2 ;  /* 0x000000dc27267211 */ /* 0x000fe200078010ff */
[----:B------:R-:W-:Y:S01]  /*4540*/  IMAD R28, R50, c[0x0][0x190], RZ ;  /* 0x00006400321c7a24 */ /* 0x000fe200078e02ff */
[----:B------:R-:W-:Y:S01]  /*4550*/  LEA.HI.X.SX32 R53, R53, R8, 0x2, P1 ;  /* 0x0000000835357211 */ /* 0x000fe200008f16ff */
[----:B------:R-:W-:Y:S01]  /*4560*/  IMAD R223, R223, c[0x0][0x190], RZ ;  /* 0x00006400dfdf7a24 */ /* 0x000fe200078e02ff */
[----:B-1----:R-:W-:Y:S01]  /*4570*/  LEA R56, P1, R57, R220, 0x2 ;  /* 0x000000dc39387211 */ /* 0x002fe200078210ff */
        /* <DEDUP_REMOVED lines=8> */
[----:B------:R1:W-:Y:S01]  /*4600*/  STL [R1+0x1a8], R57 ;  /* 0x0001a83901007387 */ /* 0x0003e20000100800 */
        /* <DEDUP_REMOVED lines=15> */
[----:B------:R-:W-:Y:S01]  /*4700*/  STL [R1+0x19c], R93 ;  /* 0x00019c5d01007387 */ /* 0x000fe20000100800 */
[-C--:B------:R-:W-:Y:S01]  /*4710*/  LEA.HI.X.SX32 R69, R69, R8.reuse, 0x2, P1 ;  /* 0x0000000845457211 */ /* 0x080fe200008f16ff */
[----:B------:R-:W-:Y:S01]  /*4720*/  IMAD R233, R233, c[0x0][0x190], RZ ;  /* 0x00006400e9e97a24 */ /* 0x000fe200078e02ff */
[----:B------:R-:W-:Y:S01]  /*4730*/  LEA.HI.X.SX32 R51, R51, R8, 0x2, P0 ;  /* 0x0000000833337211 */ /* 0x000fe200000f16ff */
[----:B------:R4:W-:Y:S01]  /*4740*/  STL [R1+0x194], R5 ;  /* 0x0001940501007387 */ /* 0x0009e20000100800 */
[-C--:B------:R-:W-:Y:S01]  /*4750*/  LEA R54, P0, R55, R220.reuse, 0x2 ;  /* 0x000000dc37367211 */ /* 0x080fe200078010ff */
[----:B------:R-:W-:Y:S01]  /*4760*/  IMAD R235, R235, c[0x0][0x190], RZ ;  /* 0x00006400ebeb7a24 */ /* 0x000fe200078e02ff */
[----:B------:R-:W-:Y:S01]  /*4770*/  IADD3 R72, P1, R72, R220, RZ ;  /* 0x000000dc48487210 */ /* 0x000fe20007f3e0ff */
[----:B------:R-:W-:Y:S01]  /*4780*/  STL [R1+0x198], R6 ;  /* 0x0001980601007387 */ /* 0x000fe20000100800 */
[----:B------:R-:W-:Y:S01]  /*4790*/  LEA.HI.X.SX32 R55, R55, R8, 0x2, P0 ;  /* 0x0000000837377211 */ /* 0x000fe200000f16ff */
[----:B------:R-:W-:Y:S01]  /*47a0*/  IMAD R234, R234, c[0x0][0x190], RZ ;  /* 0x00006400eaea7a24 */ /* 0x000fe200078e02ff */
[----:B--2---:R-:W-:Y:S01]  /*47b0*/  LEA R58, P0, R59, R220, 0x2 ;  /* 0x000000dc3b3a7211 */ /* 0x004fe200078010ff */
[----:B-1----:R-:W4:Y:S01]  /*47c0*/  LDL.LU R57, [R1+0x40] ;  /* 0x0000400001397983 */ /* 0x002f220000300800 */
[-C--:B------:R-:W-:Y:S01]  /*47d0*/  LEA.HI.X.SX32 R73, R77, R8.reuse, 0x2, P1 ;  /* 0x000000084d497211 */ /* 0x080fe200008f16ff */
[----:B------:R-:W-:Y:S01]  /*47e0*/  IMAD R236, R236, c[0x0][0x190], RZ ;  /* 0x00006400ecec7a24 */ /* 0x000fe200078e02ff */
[----:B------:R-:W-:Y:S01]  /*47f0*/  LEA.HI.X.SX32 R59, R59, R8, 0x2, P0 ;  /* 0x000000083b3b7211 */ /* 0x000fe200000f16ff */
[----:B------:R-:W-:Y:S01]  /*4800*/  IMAD R238, R238, c[0x0][0x190], RZ ;  /* 0x00006400eeee7a24 */ /* 0x000fe200078e02ff */
[-C--:B------:R-:W-:Y:S01]  /*4810*/  LEA R62, P0, R63, R220.reuse, 0x2 ;  /* 0x000000dc3f3e7211 */ /* 0x080fe200078010ff */
[----:B------:R-:W-:Y:S01]  /*4820*/  IMAD R237, R237, c[0x0][0x190], RZ ;  /* 0x00006400eded7a24 */ /* 0x000fe200078e02ff */
[----:B------:R-:W-:Y:S01]  /*4830*/  IADD3 R76, P1, R76, R220, RZ ;  /* 0x000000dc4c4c7210 */ /* 0x000fe20007f3e0ff */
        /* <DEDUP_REMOVED lines=9> */
[-C--:B------:R-:W-:Y:S01]  /*48d0*/  IADD3 R70, P0, R70, R220.reuse, RZ ;  /* 0x000000dc46467210 */ /* 0x080fe20007f1e0ff */
[----:B------:R-:W-:Y:S01]  /*48e0*/  IMAD R244, R244, c[0x0][0x190], RZ ;  /* 0x00006400f4f47a24 */ /* 0x000fe200078e02ff */
[----:B------:R-:W-:Y:S01]  /*48f0*/  IADD3 R80, P1, R80, R220, RZ ;  /* 0x000000dc50507210 */ /* 0x000fe20007f3e0ff */
[----:B------:R-:W-:Y:S01]  /*4900*/  IMAD R247, R247, c[0x0][0x190], RZ ;  /* 0x00006400f7f77a24 */ /* 0x000fe200078e02ff */
[----:B------:R-:W-:Y:S01]  /*4910*/  LEA.HI.X.SX32 R71, R75, R8, 0x2, P0 ;  /* 0x000000084b477211 */ /* 0x000fe200000f16ff */
[----:B------:R-:W-:Y:S01]  /*4920*/  IMAD R249, R249, c[0x0][0x190], RZ ;  /* 0x00006400f9f97a24 */ /* 0x000fe200078e02ff */
[----:B------:R-:W-:Y:S01]  /*4930*/  IADD3 R74, P0, R74, R220, RZ ;  /* 0x000000dc4a4a7210 */ /* 0x000fe20007f1e0ff */
[----:B------:R-:W-:Y:S01]  /*4940*/  IMAD R248, R248, c[0x0][0x190], RZ ;  /* 0x00006400f8f87a24 */ /* 0x000fe200078e02ff */
[-C--:B------:R-:W-:Y:S01]  /*4950*/  LEA.HI.X.SX32 R81, R85, R8.reuse, 0x2, P1 ;  /* 0x0000000855517211 */ /* 0x080fe200008f16ff */
[----:B------:R-:W-:Y:S01]  /*4960*/  IMAD R250, R250, c[0x0][0x190], RZ ;  /* 0x00006400fafa7a24 */ /* 0x000fe200078e02ff */
[----:B------:R-:W-:Y:S01]  /*4970*/  LEA.HI.X.SX32 R75, R79, R8, 0x2, P0 ;  /* 0x000000084f4b7211 */ /* 0x000fe200000f16ff */
[----:B------:R-:W-:Y:S01]  /*4980*/  IMAD R251, R251, c[0x0][0x190], RZ ;  /* 0x00006400fbfb7a24 */ /* 0x000fe200078e02ff */
[-C--:B------:R-:W-:Y:S01]  /*4990*/  IADD3 R78, P0, R78, R220.reuse, RZ ;  /* 0x000000dc4e4e7210 */ /* 0x080fe20007f1e0ff */
[----:B------:R-:W-:Y:S01]  /*49a0*/  IMAD R252, R252, c[0x0][0x190], RZ ;  /* 0x00006400fcfc7a24 */ /* 0x000fe200078e02ff */
[----:B------:R-:W-:-:S02]  /*49b0*/  IADD3 R84, P1, R84, R220, RZ ;  /* 0x000000dc54547210 */ /* 0x000fc40007f3e0ff */
[----:B------:R-:W-:Y:S02]  /*49c0*/  LEA.HI.X.SX32 R79, R83, R8, 0x2, P0 ;  /* 0x00000008534f7211 */ /* 0x000fe400000f16ff */
[----:B------:R-:W-:Y:S02]  /*49d0*/  IADD3 R82, P0, R82, R220, RZ ;  /* 0x000000dc52527210 */ /* 0x000fe40007f1e0ff */
[----:B------:R-:W-:Y:S02]  /*49e0*/  LEA.HI.X.SX32 R85, R89, R8, 0x2, P1 ;  /* 0x0000000859557211 */ /* 0x000fe400008f16ff */
[----:B------:R-:W-:Y:S02]  /*49f0*/  LEA R88, P1, R94, R218, 0x2 ;  /* 0x000000da5e587211 */ /* 0x000fe400078210ff */
[----:B------:R-:W-:Y:S02]  /*4a00*/  LEA.HI.X.SX32 R83, R87, R8, 0x2, P0 ;  /* 0x0000000857537211 */ /* 0x000fe400000f16ff */
[----:B------:R-:W-:-:S02]  /*4a10*/  IADD3 R86, P0, R86, R220, RZ ;  /* 0x000000dc56567210 */ /* 0x000fc40007f1e0ff */
[-C--:B------:R-:W-:Y:S02]  /*4a20*/  LEA.HI.X.SX32 R89, R94, R219.reuse, 0x2, P1 ;  /* 0x000000db5e597211 */ /* 0x080fe400008f16ff */
[----:B------:R-:W-:Y:S02]  /*4a30*/  LEA R94, P1, R100, R218, 0x2 ;  /* 0x000000da645e7211 */ /* 0x000fe400078210ff */
[----:B------:R-:W-:Y:S02]  /*4a40*/  LEA.HI.X.SX32 R87, R91, R8, 0x2, P0 ;  /* 0x000000085b577211 */ /* 0x000fe400000f16ff */
[-C--:B------:R-:W-:Y:S02]  /*4a50*/  LEA R90, P0, R96, R218.reuse, 0x2 ;  /* 0x000000da605a7211 */ /* 0x080fe400078010ff */
[----:B------:R-:W-:Y:S02]  /*4a60*/  LEA.HI.X.SX32 R95, R100, R219, 0x2, P1 ;  /* 0x000000db645f7211 */ /* 0x000fe400008f16ff */
[----:B------:R-:W-:-:S02]  /*4a70*/  LEA R100, P1, R106, R218, 0x2 ;  /* 0x000000da6a647211 */ /* 0x000fc400078210ff */
[-C--:B------:R-:W-:Y:S02]  /*4a80*/  LEA.HI.X.SX32 R91, R96, R219.reuse, 0x2, P0 ;  /* 0x000000db605b7211 */ /* 0x080fe400000f16ff */
[-C--:B------:R-:W-:Y:S02]  /*4a90*/  LEA R96, P0, R102, R218.reuse, 0x2 ;  /* 0x000000da66607211 */ /* 0x080fe400078010ff */
[-C--:B------:R-:W-:Y:S02]  /*4aa0*/  LEA.HI.X.SX32 R101, R106, R219.reuse, 0x2, P1 ;  /* 0x000000db6a657211 */ /* 0x080fe400008f16ff */
[-C--:B------:R-:W-:Y:S02]  /*4ab0*/  LEA R106, P1, R112, R218.reuse, 0x2 ;  /* 0x000000da706a7211 */ /* 0x080fe400078210ff */
[----:B------:R-:W-:Y:S02]  /*4ac0*/  LEA.HI.X.SX32 R97, R102, R219, 0x2, P0 ;  /* 0x000000db66617211 */ /* 0x000fe400000f16ff */
[----:B------:R-:W-:-:S02]  /*4ad0*/  LEA R102, P0, R108, R218, 0x2 ;  /* 0x000000da6c667211 */ /* 0x000fc400078010ff */
[-C--:B------:R-:W-:Y:S02]  /*4ae0*/  LEA R104, P4, R110, R218.reuse, 0x2 ;  /* 0x000000da6e687211 */ /* 0x080fe400078810ff */
[-C--:B------:R-:W-:Y:S02]  /*4af0*/  LEA.HI.X.SX32 R107, R112, R219.reuse, 0x2, P1 ;  /* 0x000000db706b7211 */ /* 0x080fe400008f16ff */
[-C--:B------:R-:W-:Y:S02]  /*4b00*/  LEA R112, P1, R6, R218.reuse, 0x2 ;  /* 0x000000da06707211 */ /* 0x080fe400078210ff */
[-C--:B------:R-:W-:Y:S02]  /*4b10*/  LEA.HI.X.SX32 R103, R108, R219.reuse, 0x2, P0 ;  /* 0x000000db6c677211 */ /* 0x080fe400000f16ff */
[----:B------:R-:W-:Y:S02]  /*4b20*/  LEA.HI.X.SX32 R105, R110, R219, 0x2, P4 ;  /* 0x000000db6e697211 */ /* 0x000fe400020f16ff */
[----:B------:R-:W-:-:S02]  /*4b30*/  LEA R108, P0, R114, R218, 0x2 ;  /* 0x000000da726c7211 */ /* 0x000fc400078010ff */
[CC--:B------:R-:W-:Y:S02]  /*4b40*/  LEA R110, P4, R5.reuse, R218.reuse, 0x2 ;  /* 0x000000da056e7211 */ /* 0x0c0fe400078810ff */
[-C--:B------:R-:W-:Y:S02]  /*4b50*/  LEA.HI.X.SX32 R113, R6, R219.reuse, 0x2, P1 ;  /* 0x000000db06717211 */ /* 0x080fe400008f16ff */
[-C--:B------:R-:W-:Y:S02]  /*4b60*/  LEA R118, P1, R10, R218.reuse, 0x2 ;  /* 0x000000da0a767211 */ /* 0x080fe400078210ff */
[-C--:B------:R-:W-:Y:S02]  /*4b70*/  LEA.HI.X.SX32 R109, R114, R219.reuse, 0x2, P0 ;  /* 0x000000db726d7211 */ /* 0x080fe400000f16ff */
        /* <DEDUP_REMOVED lines=32> */
[----:B------:R-:W-:Y:S02]  /*4d80*/  LEA R146, P4, R24, R218, 0x2 ;  /* 0x000000da18927211 */ /* 0x000fe400078810ff */
[-C--:B------:R-:W-:Y:S02]  /*4d90*/  LEA.HI.X.SX32 R149, R25, R219.reuse, 0x2, P1 ;  /* 0x000000db19957211 */ /* 0x080fe400008f16ff */
[----:B------:R-:W-:Y:S02]  /*4da0*/  IADD3 R154, P1, R4, R220, RZ ;  /* 0x000000dc049a7210 */ /* 0x000fe40007f3e0ff */
[-C--:B------:R-:W-:Y:S02]  /*4db0*/  LEA.HI.X.SX32 R145, R23, R219.reuse, 0x2, P0 ;  /* 0x000000db17917211 */ /* 0x080fe400000f16ff */
[----:B------:R-:W-:Y:S02]  /*4dc0*/  LEA.HI.X.SX32 R147, R24, R219, 0x2, P4 ;  /* 0x000000db18937211 */ /* 0x000fe400020f16ff */
[----:B------:R-:W-:-:S02]  /*4dd0*/  LEA R150, P0, R26, R218, 0x2 ;  /* 0x000000da1a967211 */ /* 0x000fc400078010ff */
[----:B------:R-:W-:Y:S02]  /*4de0*/  IADD3 R152, P4, R152, R220, RZ ;  /* 0x000000dc98987210 */ /* 0x000fe40007f9e0ff */
[----:B------:R-:W-:Y:S02]  /*4df0*/  LEA.HI.X.SX32 R155, R158, R8, 0x2, P1 ;  /* 0x000000089e9b7211 */ /* 0x000fe400008f16ff */
[----:B------:R-:W-:Y:S02]  /*4e00*/  LEA R158, P1, R28, R218, 0x2 ;  /* 0x000000da1c9e7211 */ /* 0x000fe400078210ff */
[----:B------:R-:W-:Y:S02]  /*4e10*/  LEA.HI.X.SX32 R151, R26, R219, 0x2, P0 ;  /* 0x000000db1a977211 */ /* 0x000fe400000f16ff */
[----:B------:R-:W-:Y:S02]  /*4e20*/  LEA.HI.X.SX32 R153, R156, R8, 0x2, P4 ;  /* 0x000000089c997211 */ /* 0x000fe400020f16ff */
[----:B------:R-:W-:-:S02]  /*4e30*/  LEA R156, P0, R27, R218, 0x2 ;  /* 0x000000da1b9c7211 */ /* 0x000fc400078010ff */
[-C--:B------:R-:W-:Y:S02]  /*4e40*/  LEA R160, P4, R29, R218.reuse, 0x2 ;  /* 0x000000da1da07211 */ /* 0x080fe400078810ff */
[-C--:B------:R-:W-:Y:S02]  /*4e50*/  LEA.HI.X.SX32 R159, R28, R219.reuse, 0x2, P1 ;  /* 0x000000db1c9f7211 */ /* 0x080fe400008f16ff */
[-C--:B------:R-:W-:Y:S02]  /*4e60*/  LEA R164, P1, R223, R218.reuse, 0x2 ;  /* 0x000000dadfa47211 */ /* 0x080fe400078210ff */
[-C--:B------:R-:W-:Y:S02]  /*4e70*/  LEA.HI.X.SX32 R157, R27, R219.reuse, 0x2, P0 ;  /* 0x000000db1b9d7211 */ /* 0x080fe400000f16ff */
[----:B------:R-:W-:Y:S02]  /*4e80*/  LEA R162, P0, R222, R218, 0x2 ;  /* 0x000000dadea27211 */ /* 0x000fe400078010ff */
[----:B------:R-:W-:-:S02]  /*4e90*/  LEA.HI.X.SX32 R161, R29, R219, 0x2, P4 ;  /* 0x000000db1da17211 */ /* 0x000fc400020f16ff */
        /* <DEDUP_REMOVED lines=48> */
[----:B---3--:R-:W-:Y:S02]  /*51a0*/  LOP3.LUT R65, R3, 0x8, RZ, 0xfc, !PT ;  /* 0x0000000803417812 */ /* 0x008fe400078efcff */
[-C--:B------:R-:W-:Y:S02]  /*51b0*/  LEA R214, P4, R250, R218.reuse, 0x2 ;  /* 0x000000dafad67211 */ /* 0x080fe400078810ff */
[-C--:B------:R-:W-:Y:S02]  /*51c0*/  LEA.HI.X.SX32 R213, R249, R219.reuse, 0x2, P1 ;  /* 0x000000dbf9d57211 */ /* 0x080fe400008f16ff */
[----:B------:R-:W-:Y:S02]  /*51d0*/  LEA R216, P1, R251, R218, 0x2 ;  /* 0x000000dafbd87211 */ /* 0x000fe400078210ff */
[----:B------:R-:W-:Y:S01]  /*51e0*/  LEA.HI.X.SX32 R211, R248, R219, 0x2, P0 ;  /* 0x000000dbf8d37211 */ /* 0x000fe200000f16ff */
[----:B------:R-:W-:Y:S01]  /*51f0*/  IMAD.SHL.U32 R4, R245, 0x4, RZ ;  /* 0x00000004f5047824 */ /* 0x000fe200078e00ff */
[----:B------:R-:W-:-:S02]  /*5200*/  ISETP.GE.AND P0, PT, R65, c[0x0][0x180], PT ;  /* 0x0000600041007a0c */ /* 0x000fc40003f06270 */
[-C--:B------:R-:W-:Y:S02]  /*5210*/  LEA.HI.X.SX32 R215, R250, R219.reuse, 0x2, P4 ;  /* 0x000000dbfad77211 */ /* 0x080fe400020f16ff */
[C---:B------:R-:W-:Y:S02]  /*5220*/  LEA R218, P4, R252.reuse, R218, 0x2 ;  /* 0x000000dafcda7211 */ /* 0x040fe400078810ff */
[-C--:B------:R-:W-:Y:S02]  /*5230*/  LEA.HI.X.SX32 R217, R251, R219.reuse, 0x2, P1 ;  /* 0x000000dbfbd97211 */ /* 0x080fe400008f16ff */
[----:B------:R-:W-:Y:S02]  /*5240*/  ISETP.GE.AND P1, PT, R221, c[0x0][0x180], PT ;  /* 0x00006000dd007a0c */ /* 0x000fe40003f26270 */
[----:B----4-:R-:W-:Y:S01]  /*5250*/  SEL R5, R57, RZ, !P0 ;  /* 0x000000ff39057207 */ /* 0x010fe20004000000 */
[----:B------:R1:W-:Y:S01]  /*5260*/  STL [R1+0x5c], R4 ;  /* 0x00005c0401007387 */ /* 0x0003e20000100800 */
[----:B------:R-:W-:-:S02]  /*5270*/  LEA.HI.X.SX32 R219, R252, R219, 0x2, P4 ;  /* 0x000000dbfcdb7211 */ /* 0x000fc400020f16ff */
[----:B------:R-:W-:Y:S02]  /*5280*/  IADD3 R220, P4, R4, R220, RZ ;  /* 0x000000dc04dc7210 */ /* 0x000fe40007f9e0ff */
[----:B------:R-:W-:Y:S02]  /*5290*/  LOP3.LUT R93, R3, 0x10, RZ, 0xfc, !PT ;  /* 0x00000010035d7812 */ /* 0x000fe400078efcff */
[----:B-1----:R-:W-:Y:S02]  /*52a0*/  SEL R4, R57, RZ, !P1 ;  /* 0x000000ff39047207 */ /* 0x002fe40004800000 */
[----:B------:R-:W-:Y:S02]  /*52b0*/  ISETP.NE.U32.AND P1, PT, R5, RZ, PT ;  /* 0x000000ff0500720c */ /* 0x000fe40003f25070 */
[----:B------:R-:W-:Y:S02]  /*52c0*/  ISETP.GE.AND P0, PT, R93, c[0x0][0x180], PT ;  /* 0x000060005d007a0c */ /* 0x000fe40003f06270 */
[----:B------:R-:W-:-:S02]  /*52d0*/  LEA.HI.X.SX32 R221, R245, R8, 0x2, P4 ;  /* 0x00000008f5dd7211 */ /* 0x000fc400020f16ff */
[----:B------:R-:W-:Y:S01]  /*52e0*/  ISETP.GE.AND P4, PT, R2, c[0x0][0x180], PT ;  /* 0x0000600002007a0c */ /* 0x000fe20003f86270 */
[----:B------:R-:W-:Y:S01]  /*52f0*/  ULDC.64 UR10, c[0x0][0x118] ;  /* 0x00004600000a7ab9 */ /* 0x000fe20000000a00 */
[----:B------:R-:W-:Y:S01]  /*5300*/  SEL R2, R57, RZ, !P0 ;  /* 0x000000ff39027207 */ /* 0x000fe20004000000 */
[----:B------:R1:W-:Y:S01]  /*5310*/  LDGSTS.E [R0+0x10000], [R70.64], P2 ;  /* 0x1000000046007fae */ /* 0x0003e2000912184a */
[----:B------:R-:W-:Y:S02]  /*5320*/  ISETP.NE.U32.AND P0, PT, R4, RZ, PT ;  /* 0x000000ff0400720c */ /* 0x000fe40003f05070 */
[C---:B------:R-:W-:Y:S01]  /*5330*/  LOP3.LUT R5, R3.reuse, 0x18, RZ, 0xfc, !PT ;  /* 0x0000001803057812 */ /* 0x040fe200078efcff */
[----:B------:R2:W-:Y:S01]  /*5340*/  LDGSTS.E [R0+0x10400], [R74.64], P3 ;  /* 0x104000004a007fae */ /* 0x0005e2000992184a */
[----:B------:R-:W-:Y:S02]  /*5350*/  LOP3.LUT R4, R3, 0x1c, RZ, 0xfc, !PT ;  /* 0x0000001c03047812 */ /* 0x000fe400078efcff */
[----:B------:R-:W-:Y:S01]  /*5360*/  SEL R8, R57, RZ, !P4 ;  /* 0x000000ff39087207 */ /* 0x000fe20006000000 */
[----:B------:R3:W-:Y:S01]  /*5370*/  LDGSTS.E [R0+0x10800], [R78.64], P1 ;  /* 0x108000004e007fae */ /* 0x0007e2000892184a */
[----:B------:R-:W-:-:S02]  /*5380*/  ISETP.NE.U32.AND P4, PT, R2, RZ, PT ;  /* 0x000000ff0200720c */ /* 0x000fc40003f85070 */
[----:B------:R-:W-:Y:S02]  /*5390*/  ISETP.GE.AND P3, PT, R5, c[0x0][0x180], PT ;  /* 0x0000600005007a0c */ /* 0x000fe40003f66270 */
[----:B------:R-:W-:Y:S01]  /*53a0*/  LOP3.LUT R2, R3, 0x20, RZ, 0xfc, !PT ;  /* 0x0000002003027812 */ /* 0x000fe200078efcff */
[----:B------:R4:W-:Y:S01]  /*53b0*/  LDGSTS.E [R0+0x10c00], [R82.64], P0 ;  /* 0x10c0000052007fae */ /* 0x0009e2000812184a */
[----:B------:R-:W-:Y:S02]  /*53c0*/  ISETP.GE.AND P1, PT, R4, c[0x0][0x180], PT ;  /* 0x0000600004007a0c */ /* 0x000fe40003f26270 */
[----:B------:R-:W-:Y:S02]  /*53d0*/  ISETP.NE.U32.AND P2, PT, R8, RZ, PT ;  /* 0x000000ff0800720c */ /* 0x000fe40003f45070 */
[C---:B------:R-:W-:Y:S02]  /*53e0*/  SEL R8, R57.reuse, RZ, !P3 ;  /* 0x000000ff39087207 */ /* 0x040fe40005800000 */
[----:B------:R-:W-:Y:S01]  /*53f0*/  ISETP.GE.AND P3, PT, R2, c[0x0][0x180], PT ;  /* 0x0000600002007a0c */ /* 0x000fe20003f66270 */
[----:B------:R1:W-:Y:S01]  /*5400*/  LDGSTS.E [R0+0x11000], [R86.64], P4 ;  /* 0x1100000056007fae */ /* 0x0003e2000a12184a */
[----:B------:R-:W-:-:S02]  /*5410*/  SEL R2, R57, RZ, !P1 ;  /* 0x000000ff39027207 */ /* 0x000fc40004800000 */
[----:B------:R-:W-:Y:S02]  /*5420*/  ISETP.NE.U32.AND P1, PT, R8, RZ, PT ;  /* 0x000000ff0800720c */ /* 0x000fe40003f25070 */
[----:B------:R-:W-:Y:S02]  /*5430*/  ISETP.NE.U32.AND P0, PT, R2, RZ, PT ;  /* 0x000000ff0200720c */ /* 0x000fe40003f05070 */
[----:B------:R-:W-:Y:S01]  /*5440*/  LOP3.LUT R2, R3, 0x24, RZ, 0xfc, !PT ;  /* 0x0000002403027812 */ /* 0x000fe200078efcff */
[----:B------:R1:W-:Y:S01]  /*5450*/  LDGSTS.E [R0+0x11400], [R154.64], P2 ;  /* 0x114000009a007fae */ /* 0x0003e2000912184a */
[----:B------:R-:W-:Y:S02]  /*5460*/  SEL R8, R57, RZ, !P3 ;  /* 0x000000ff39087207 */ /* 0x000fe40005800000 */
[----:B------:R-:W-:Y:S02]  /*5470*/  ISETP.GE.AND P4, PT, R2, c[0x0][0x180], PT ;  /* 0x0000600002007a0c */ /* 0x000fe40003f86270 */
[----:B------:R-:W-:-:S02]  /*5480*/  LOP3.LUT R2, R3, 0x28, RZ, 0xfc, !PT ;  /* 0x0000002803027812 */ /* 0x000fc400078efcff */
[----:B------:R-:W-:Y:S01]  /*5490*/  ISETP.NE.U32.AND P3, PT, R8, RZ, PT ;  /* 0x000000ff0800720c */ /* 0x000fe20003f65070 */
[----:B------:R1:W-:Y:S01]  /*54a0*/  LDGSTS.E [R0+0x11800], [R30.64], P1 ;  /* 0x118000001e007fae */ /* 0x0003e2000892184a */
[----:B------:R-:W-:Y:S02]  /*54b0*/  SEL R8, R57, RZ, !P4 ;  /* 0x000000ff39087207 */ /* 0x000fe40006000000 */
[----:B------:R-:W-:Y:S01]  /*54c0*/  ISETP.GE.AND P2, PT, R2, c[0x0][0x180], PT ;  /* 0x0000600002007a0c */ /* 0x000fe20003f46270 */
[----:B------:R1:W-:Y:S01]  /*54d0*/  LDGSTS.E [R0+0x11c00], [R34.64], P0 ;  /* 0x11c0000022007fae */ /* 0x0003e2000812184a */
[----:B------:R-:W-:Y:S02]  /*54e0*/  LOP3.LUT R2, R3, 0x2c, RZ, 0xfc, !PT ;  /* 0x0000002c03027812 */ /* 0x000fe400078efcff */
[----:B------:R-:W-:Y:S02]  /*54f0*/  ISETP.NE.U32.AND P4, PT, R8, RZ, PT ;  /* 0x000000ff0800720c */ /* 0x000fe40003f85070 */
[----:B------:R-:W-:-:S02]  /*5500*/  SEL R8, R57, RZ, !P2 ;  /* 0x000000ff39087207 */ /* 0x000fc40005000000 */
[----:B------:R-:W-:Y:S01]  /*5510*/  ISETP.GE.AND P1, PT, R2, c[0x0][0x180], PT ;  /* 0x0000600002007a0c */ /* 0x000fe20003f26270 */
[----:B------:R1:W-:Y:S01]  /*5520*/  LDGSTS.E [R0+0x12000], [R38.64], P3 ;  /* 0x1200000026007fae */ /* 0x0003e2000992184a */
[----:B------:R-:W-:Y:S02]  /*5530*/  LOP3.LUT R2, R3, 0x30, RZ, 0xfc, !PT ;  /* 0x0000003003027812 */ /* 0x000fe400078efcff */
[----:B------:R-:W-:Y:S02]  /*5540*/  ISETP.NE.U32.AND P2, PT, R8, RZ, PT ;  /* 0x000000ff0800720c */ /* 0x000fe40003f45070 */
[----:B------:R-:W-:Y:S02]  /*5550*/  SEL R8, R57, RZ, !P1 ;  /* 0x000000ff39087207 */ /* 0x000fe40004800000 */
[----:B------:R-:W-:Y:S01]  /*5560*/  ISETP.GE.AND P0, PT, R2, c[0x0][0x180], PT ;  /* 0x0000600002007a0c */ /* 0x000fe20003f06270 */
[----:B------:R1:W-:Y:S01]  /*5570*/  LDGSTS.E [R0+0x12400], [R42.64], P4 ;  /* 0x124000002a007fae */ /* 0x0003e2000a12184a */
[----:B------:R-:W-:-:S02]  /*5580*/  LOP3.LUT R6, R3, 0x34, RZ, 0xfc, !PT ;  /* 0x0000003403067812 */ /* 0x000fc400078efcff */
[----:B------:R-:W-:Y:S02]  /*5590*/  ISETP.NE.U32.AND P1, PT, R8, RZ, PT ;  /* 0x000000ff0800720c */ /* 0x000fe40003f25070 */
        /* <DEDUP_REMOVED lines=31> */
[----:B------:R-:W-:Y:S02]  /*5790*/  ISETP.GE.AND P4, PT, R2, c[0x0][0x180], PT ;  /* 0x0000600002007a0c */ /* 0x000fe40003f86270 */
[----:B------:R-:W-:Y:S02]  /*57a0*/  LOP3.LUT R2, R3, 0x12, RZ, 0xfc, !PT ;  /* 0x0000001203027812 */ /* 0x000fe400078efcff */
[----:B------:R-:W-:Y:S02]  /*57b0*/  ISETP.NE.U32.AND P3, PT, R8, RZ, PT ;  /* 0x000000ff0800720c */ /* 0x000fe40003f65070 */
[----:B------:R-:W-:-:S02]  /*57c0*/  SEL R8, R57, RZ, !P4 ;  /* 0x000000ff39087207 */ /* 0x000fc40006000000 */
[----:B------:R-:W-:Y:S02]  /*57d0*/  ISETP.GE.AND P2, PT, R2, c[0x0][0x180], PT ;  /* 0x0000600002007a0c */ /* 0x000fe40003f46270 */
[----:B------:R-:W-:Y:S02]  /*57e0*/  ISETP.NE.U32.AND P4, PT, R8, RZ, PT ;  /* 0x000000ff0800720c */ /* 0x000fe40003f85070 */
[----:B------:R-:W-:Y:S02]  /*57f0*/  SEL R8, R57, RZ, !P2 ;  /* 0x000000ff39087207 */ /* 0x000fe40005000000 */
[----:B------:R-:W-:Y:S02]  /*5800*/  LOP3.LUT R2, R0, 0x40, RZ, 0x3c, !PT ;  /* 0x0000004000027812 */ /* 0x000fe400078e3cff */
[----:B------:R-:W-:Y:S02]  /*5810*/  ISETP.NE.U32.AND P2, PT, R8, RZ, PT ;  /* 0x000000ff0800720c */ /* 0x000fe40003f45070 */
[C---:B------:R-:W-:Y:S01]  /*5820*/  LOP3.LUT R8, R3.reuse, 0x16, RZ, 0xfc, !PT ;  /* 0x0000001603087812 */ /* 0x040fe200078efcff */
[----:B------:R1:W-:Y:S03]  /*5830*/  LDGSTS.E [R2+0x10200], [R72.64], P1 ;  /* 0x1020000048027fae */ /* 0x0003e6000892184a */
[----:B------:R-:W-:Y:S01]  /*5840*/  ISETP.GE.AND P1, PT, R8, c[0x0][0x180], PT ;  /* 0x0000600008007a0c */ /* 0x000fe20003f26270 */
[----:B------:R1:W-:Y:S01]  /*5850*/  LDGSTS.E [R2+0x10600], [R76.64], P0 ;  /* 0x106000004c027fae */ /* 0x0003e2000812184a */
[----:B------:R-:W-:-:S03]  /*5860*/  LOP3.LUT R8, R3, 0x1a, RZ, 0xfc, !PT ;  /* 0x0000001a03087812 */ /* 0x000fc600078efcff */
[----:B------:R1:W-:Y:S01]  /*5870*/  LDGSTS.E [R2+0x10a00], [R80.64], P3 ;  /* 0x10a0000050027fae */ /* 0x0003e2000992184a */
[----:B------:R-:W-:Y:S02]  /*5880*/  ISETP.GE.AND P0, PT, R8, c[0x0][0x180], PT ;  /* 0x0000600008007a0c */ /* 0x000fe40003f06270 */
[C---:B------:R-:W-:Y:S01]  /*5890*/  SEL R8, R57.reuse, RZ, !P1 ;  /* 0x000000ff39087207 */ /* 0x040fe20004800000 */
[----:B------:R1:W-:Y:S03]  /*58a0*/  LDGSTS.E [R2+0x10e00], [R84.64], P4 ;  /* 0x10e0000054027fae */ /* 0x0003e6000a12184a */
[----:B------:R-:W-:Y:S01]  /*58b0*/  ISETP.NE.U32.AND P1, PT, R8, RZ, PT ;  /* 0x000000ff0800720c */ /* 0x000fe20003f25070 */
[----:B------:R1:W-:Y:S01]  /*58c0*/  LDGSTS.E [R2+0x11200], [R152.64], P2 ;  /* 0x1120000098027fae */ /* 0x0003e2000912184a */
[----:B------:R-:W-:-:S04]  /*58d0*/  SEL R8, R57, RZ, !P0 ;  /* 0x000000ff39087207 */ /* 0x000fc80004000000 */
[----:B------:R-:W-:Y:S02]  /*58e0*/  ISETP.NE.U32.AND P0, PT, R8, RZ, PT ;  /* 0x000000ff0800720c */ /* 0x000fe40003f05070 */
[----:B------:R-:W-:-:S04]  /*58f0*/  LOP3.LUT R8, R3, 0x1e, RZ, 0xfc, !PT ;  /* 0x0000001e03087812 */ /* 0x000fc800078efcff */
[----:B------:R-:W-:Y:S01]  /*5900*/  ISETP.GE.AND P3, PT, R8, c[0x0][0x180], PT ;  /* 0x0000600008007a0c */ /* 0x000fe20003f66270 */
[----:B------:R1:W-:Y:S01]  /*5910*/  LDGSTS.E [R2+0x11600], [R220.64], P1 ;  /* 0x11600000dc027fae */ /* 0x0003e2000892184a */
[----:B------:R-:W-:-:S04]  /*5920*/  LOP3.LUT R8, R3, 0x22, RZ, 0xfc, !PT ;  /* 0x0000002203087812 */ /* 0x000fc800078efcff */
[----:B------:R-:W-:Y:S01]  /*5930*/  ISETP.GE.AND P4, PT, R8, c[0x0][0x180], PT ;  /* 0x0000600008007a0c */ /* 0x000fe20003f86270 */
[----:B------:R1:W-:Y:S01]  /*5940*/  LDGSTS.E [R2+0x11a00], [R32.64], P0 ;  /* 0x11a0000020027fae */ /* 0x0003e2000812184a */
[----:B------:R-:W-:-:S04]  /*5950*/  SEL R8, R57, RZ, !P3 ;  /* 0x000000ff39087207 */ /* 0x000fc80005800000 */
[----:B------:R-:W-:Y:S02]  /*5960*/  ISETP.NE.U32.AND P3, PT, R8, RZ, PT ;  /* 0x000000ff0800720c */ /* 0x000fe40003f65070 */
        /* <DEDUP_REMOVED lines=17> */
[----:B------:R-:W-:Y:S01]  /*5a80*/  ULDC UR6, c[0x0][0x180] ;  /* 0x0000600000067ab9 */ /* 0x000fe20000000800 */
[C---:B------:R-:W-:Y:S01]  /*5a90*/  SEL R8, R57.reuse, RZ, !P0 ;  /* 0x000000ff39087207 */ /* 0x040fe20004000000 */
[----:B------:R1:W-:Y:S03]  /*5aa0*/  LDGSTS.E [R2+0x12a00], [R48.64], P1 ;  /* 0x12a0000030027fae */ /* 0x0003e6000892184a */
[----:B------:R-:W-:Y:S02]  /*5ab0*/  ISETP.NE.U32.AND P0, PT, R8, RZ, PT ;  /* 0x000000ff0800720c */ /* 0x000fe40003f05070 */
[----:B------:R-:W-:-:S04]  /*5ac0*/  SEL R8, R57, RZ, !P3 ;  /* 0x000000ff39087207 */ /* 0x000fc80005800000 */
[----:B------:R-:W-:Y:S02]  /*5ad0*/  ISETP.NE.U32.AND P3, PT, R8, RZ, PT ;  /* 0x000000ff0800720c */ /* 0x000fe40003f65070 */
[----:B------:R-:W-:-:S04]  /*5ae0*/  LOP3.LUT R8, R3, 0x36, RZ, 0xfc, !PT ;  /* 0x0000003603087812 */ /* 0x000fc800078efcff */
[----:B------:R-:W-:Y:S01]  /*5af0*/  ISETP.GE.AND P4, PT, R8, c[0x0][0x180], PT ;  /* 0x0000600008007a0c */ /* 0x000fe20003f86270 */
[----:B------:R-:W-:Y:S01]  /*5b00*/  UIADD3 UR4, UR6, -0x40, URZ ;  /* 0xffffffc006047890 */ /* 0x000fe2000fffe03f */
[----:B------:R-:W-:Y:S01]  /*5b10*/  LOP3.LUT R8, R3, 0x3a, RZ, 0xfc, !PT ;  /* 0x0000003a03087812 */ /* 0x000fe200078efcff */
[----:B------:R1:W-:Y:S03]  /*5b20*/  LDGSTS.E [R2+0x12e00], [R52.64], P0 ;  /* 0x12e0000034027fae */ /* 0x0003e6000812184a */
[----:B------:R-:W-:Y:S02]  /*5b30*/  ISETP.GE.AND P2, PT, R8, c[0x0][0x180], PT ;  /* 0x0000600008007a0c */ /* 0x000fe40003f46270 */
[----:B------:R-:W-:-:S04]  /*5b40*/  SEL R8, R57, RZ, !P4 ;  /* 0x000000ff39087207 */ /* 0x000fc80006000000 */
[----:B------:R-:W-:Y:S02]  /*5b50*/  ISETP.NE.U32.AND P4, PT, R8, RZ, PT ;  /* 0x000000ff0800720c */ /* 0x000fe40003f85070 */
[----:B------:R-:W-:-:S04]  /*5b60*/  SEL R8, R57, RZ, !P2 ;  /* 0x000000ff39087207 */ /* 0x000fc80005000000 */
[----:B------:R-:W-:Y:S02]  /*5b70*/  ISETP.NE.U32.AND P2, PT, R8, RZ, PT ;  /* 0x000000ff0800720c */ /* 0x000fe40003f45070 */
[----:B------:R-:W-:-:S04]  /*5b80*/  LOP3.LUT R8, R3, 0x3e, RZ, 0xfc, !PT ;  /* 0x0000003e03087812 */ /* 0x000fc800078efcff */
[----:B------:R-:W-:Y:S01]  /*5b90*/  ISETP.GE.AND P1, PT, R8, c[0x0][0x180], PT ;  /* 0x0000600008007a0c */ /* 0x000fe20003f26270 */
[----:B------:R-:W-:Y:S01]  /*5ba0*/  IMAD.MOV.U32 R8, RZ, RZ, 0x3f ;  /* 0x0000003fff087424 */ /* 0x000fe200078e00ff */
[----:B------:R-:W-:Y:S02]  /*5bb0*/  ISETP.GE.AND P0, PT, R3, UR4, PT ;  /* 0x0000000403007c0c */ /* 0x000fe4000bf06270 */
[----:B------:R-:W-:Y:S02]  /*5bc0*/  SEL R57, R57, RZ, !P1 ;  /* 0x000000ff39397207 */ /* 0x000fe40004800000 */
[----:B------:R-:W-:-:S04]  /*5bd0*/  IADD3 R8, R8, c[0x0][0x180], RZ ;  /* 0x0000600008087a10 */ /* 0x000fc80007ffe0ff */
[----:B------:R-:W-:Y:S02]  /*5be0*/  ISETP.GT.AND P1, PT, R8, 0x7f, PT ;  /* 0x0000007f0800780c */ /* 0x000fe40003f24270 */
[----:B------:R-:W-:Y:S02]  /*5bf0*/  SEL R8, RZ, 0x4, P0 ;  /* 0x00000004ff087807 */ /* 0x000fe40000000000 */
[----:B------:R-:W-:Y:S02]  /*5c00*/  ISETP.NE.U32.AND P0, PT, R57, RZ, PT ;  /* 0x000000ff3900720c */ /* 0x000fe40003f05070 */
[----:B------:R-:W2:Y:S04]  /*5c10*/  LDL.LU R57, [R1+0x1a8] ;  /* 0x0001a80001397983 */ /* 0x000ea80000300800 */
[----:B------:R-:W1:Y:S01]  /*5c20*/  S2R R3, SR_TID.X ;  /* 0x0000000000037919 */ /* 0x000e620000002100 */
[----:B------:R-:W-:-:S04]  /*5c30*/  SEL R8, R8, RZ, P1 ;  /* 0x000000ff08087207 */ /* 0x000fc80000800000 */
[----:B------:R-:W-:Y:S02]  /*5c40*/  ISETP.NE.U32.AND P5, PT, R8, RZ, PT ;  /* 0x000000ff0800720c */ /* 0x000fe40003fa5070 */
[----:B-1----:R-:W-:-:S04]  /*5c50*/  SHF.R.U32.HI R3, RZ, 0x6, R3 ;  /* 0x00000006ff037819 */ /* 0x002fc80000011603 */
[----:B------:R-:W-:-:S04]  /*5c60*/  SGXT.U32 R3, R3, 0x1 ;  /* 0x000000010303781a */ /* 0x000fc80000000000 */
[----:B------:R-:W-:Y:S01]  /*5c70*/  LOP3.LUT R3, R3, 0x4, RZ, 0xfc, !PT ;  /* 0x0000000403037812 */ /* 0x000fe200078efcff */
[----:B--2---:R1:W-:Y:S03]  /*5c80*/  LDGSTS.E [R2+0x13200], [R56.64], P3 ;  /* 0x1320000038027fae */ /* 0x0043e6000992184a */
[----:B------:R-:W-:Y:S01]  /*5c90*/  ISETP.GE.AND P3, PT, R3, UR4, PT ;  /* 0x0000000403007c0c */ /* 0x000fe2000bf66270 */
[----:B------:R1:W-:Y:S03]  /*5ca0*/  LDGSTS.E [R2+0x13600], [R60.64], P4 ;  /* 0x136000003c027fae */ /* 0x0003e6000a12184a */
[----:B------:R-:W-:Y:S02]  /*5cb0*/  SEL R8, RZ, 0x4, P3 ;  /* 0x00000004ff087807 */ /* 0x000fe40001800000 */
[----:B------:R-:W-:-:S02]  /*5cc0*/  ISETP.GE.AND P3, PT, R65, UR4, PT ;  /* 0x0000000441007c0c */ /* 0x000fc4000bf66270 */
[----:B------:R-:W-:Y:S02]  /*5cd0*/  SEL R65, R8, RZ, P1 ;  /* 0x000000ff08417207 */ /* 0x000fe40000800000 */
[----:B------:R-:W-:Y:S02]  /*5ce0*/  SEL R8, RZ, 0x4, P3 ;  /* 0x00000004ff087807 */ /* 0x000fe40001800000 */
[----:B------:R-:W-:Y:S02]  /*5cf0*/  ISETP.NE.U32.AND P3, PT, R65, RZ, PT ;  /* 0x000000ff4100720c */ /* 0x000fe40003f65070 */
[----:B------:R-:W2:Y:S04]  /*5d00*/  LDL.LU R65, [R1+0x1a4] ;  /* 0x0001a40001417983 */ /* 0x000ea80000300800 */
[----:B------:R-:W1:Y:S01]  /*5d10*/  S2R R3, SR_TID.X ;  /* 0x0000000000037919 */ /* 0x000e620000002100 */
[----:B------:R-:W-:-:S03]  /*5d20*/  SEL R8, R8, RZ, P1 ;  /* 0x000000ff08087207 */ /* 0x000fc60000800000 */
[----:B--2---:R1:W-:Y:S04]  /*5d30*/  LDGSTS.E [R2+0x13a00], [R64.64], P2 ;  /* 0x13a0000040027fae */ /* 0x0043e8000912184a */
[----:B-1----:R-:W2:Y:S01]  /*5d40*/  LDL.LU R2, [R1+0x1a0] ;  /* 0x0001a00001027983 */ /* 0x002ea20000300800 */
[----:B------:R-:W-:Y:S02]  /*5d50*/  ISETP.NE.U32.AND P2, PT, R8, RZ, PT ;  /* 0x000000ff0800720c */ /* 0x000fe40003f45070 */
[----:B------:R-:W-:Y:S02]  /*5d60*/  SHF.R.U32.HI R3, RZ, 0x6, R3 ;  /* 0x00000006ff037819 */ /* 0x000fe40000011603 */
[----:B------:R-:W-:Y:S02]  /*5d70*/  LOP3.LUT R8, R0, 0x40, RZ, 0x3c, !PT ;  /* 0x0000004000087812 */ /* 0x000fe400078e3cff */
[----:B------:R-:W-:-:S03]  /*5d80*/  SGXT.U32 R3, R3, 0x1 ;  /* 0x000000010303781a */ /* 0x000fc60000000000 */
[----:B------:R1:W-:Y:S01]  /*5d90*/  LDGSTS.E [R8+0x13e00], [R68.64], P0 ;  /* 0x13e0000044087fae */ /* 0x0003e2000812184a */
[----:B------:R-:W-:-:S03]  /*5da0*/  LOP3.LUT R3, R3, 0xc, RZ, 0xfc, !PT ;  /* 0x0000000c03037812 */ /* 0x000fc600078efcff */
[----:B------:R-:W0:Y:S01]  /*5db0*/  LDGDEPBAR ;  /* 0x00000000000079af */ /* 0x000e220000000000 */
[----:B------:R-:W-:-:S04]  /*5dc0*/  ISETP.GE.AND P0, PT, R3, UR4, PT ;  /* 0x0000000403007c0c */ /* 0x000fc8000bf06270 */
[----:B-1----:R-:W-:Y:S02]  /*5dd0*/  SEL R8, RZ, 0x4, P0 ;  /* 0x00000004ff087807 */ /* 0x002fe40000000000 */
[----:B------:R-:W-:Y:S01]  /*5de0*/  ISETP.GE.AND P0, PT, R93, UR4, PT ;  /* 0x000000045d007c0c */ /* 0x000fe2000bf06270 */
[----:B--2---:R1:W-:Y:S04]  /*5df0*/  LDGSTS.E [R2], [R88.64], P6 ;  /* 0x0000000058027fae */ /* 0x0043e8000b12184a */
[----:B------:R2:W-:Y:S04]  /*5e00*/  LDGSTS.E [R2+0x800], [R96.64], P6 ;  /* 0x0080000060027fae */ /* 0x0005e8000b12184a */
[----:B------:R1:W-:Y:S04]  /*5e10*/  LDGSTS.E [R2+0x1000], [R104.64], P6 ;  /* 0x0100000068027fae */ /* 0x0003e8000b12184a */
[----:B------:R1:W-:Y:S04]  /*5e20*/  LDGSTS.E [R2+0x1800], [R112.64], P6 ;  /* 0x0180000070027fae */ /* 0x0003e8000b12184a */
[----:B------:R1:W-:Y:S04]  /*5e30*/  LDGSTS.E [R2+0x2000], [R120.64], P6 ;  /* 0x0200000078027fae */ /* 0x0003e8000b12184a */
[----:B------:R1:W-:Y:S04]  /*5e40*/  LDGSTS.E [R2+0x2800], [R128.64], P6 ;  /* 0x0280000080027fae */ /* 0x0003e8000b12184a */
[----:B------:R1:W-:Y:S04]  /*5e50*/  LDGSTS.E [R2+0x3000], [R136.64], P6 ;  /* 0x0300000088027fae */ /* 0x0003e8000b12184a */
[----:B------:R1:W-:Y:S01]  /*5e60*/  LDGSTS.E [R2+0x3800], [R144.64], P6 ;  /* 0x0380000090027fae */ /* 0x0003e2000b12184a */
[----:B------:R-:W-:-:S03]  /*5e70*/  LOP3.LUT R93, R2, 0x20, RZ, 0x3c, !PT ;  /* 0x00000020025d7812 */ /* 0x000fc600078e3cff */
[----:B------:R1:W-:Y:S04]  /*5e80*/  LDGSTS.E [R2+0x4000], [R156.64], P6 ;  /* 0x040000009c027fae */ /* 0x0003e8000b12184a */
        /* <DEDUP_REMOVED lines=23> */
[----:B-1----:R-:W2:Y:S01]  /*6000*/  LDL.LU R93, [R1+0x19c] ;  /* 0x00019c00015d7983 */ /* 0x002ea20000300800 */
[----:B------:R-:W-:Y:S01]  /*6010*/  ULDC UR5, c[0x0][0x188] ;  /* 0x0000620000057ab9 */ /* 0x000fe20000000800 */
[----:B------:R-:W-:Y:S01]  /*6020*/  SEL R8, R8, RZ, P1 ;  /* 0x000000ff08087207 */ /* 0x000fe20000800000 */
[----:B------:R-:W-:Y:S01]  /*6030*/  USHF.L.U32 UR5, UR5, 0x6, URZ ;  /* 0x0000000605057899 */ /* 0x000fe2000800063f */
[----:B------:R-:W-:-:S02]  /*6040*/  SEL R3, RZ, 0x4, P0 ;  /* 0x00000004ff037807 */ /* 0x000fc40000000000 */
[----:B------:R-:W-:-:S03]  /*6050*/  ISETP.NE.U32.AND P0, PT, R8, RZ, PT ;  /* 0x000000ff0800720c */ /* 0x000fc60003f05070 */
[----:B------:R-:W-:-:S04]  /*6060*/  IMAD.U32 R8, RZ, RZ, UR5 ;  /* 0x00000005ff087e24 */ /* 0x000fc8000f8e00ff */
[----:B------:R-:W-:-:S04]  /*6070*/  IMAD.WIDE R70, R8, 0x4, R70 ;  /* 0x0000000408467825 */ /* 0x000fc800078e0246 */
[----:B------:R-:W-:-:S04]  /*6080*/  IMAD.WIDE R72, R8, 0x4, R72 ;  /* 0x0000000408487825 */ /* 0x000fc800078e0248 */
[----:B------:R-:W-:-:S04]  /*6090*/  IMAD.WIDE R74, R8, 0x4, R74 ;  /* 0x00000004084a7825 */ /* 0x000fc800078e024a */
[----:B------:R-:W-:-:S04]  /*60a0*/  IMAD.WIDE R76, R8, 0x4, R76 ;  /* 0x00000004084c7825 */ /* 0x000fc800078e024c */
[----:B---3--:R-:W-:-:S04]  /*60b0*/  IMAD.WIDE R78, R8, 0x4, R78 ;  /* 0x00000004084e7825 */ /* 0x008fc800078e024e */
[----:B------:R-:W-:-:S04]  /*60c0*/  IMAD.WIDE R80, R8, 0x4, R80 ;  /* 0x0000000408507825 */ /* 0x000fc800078e0250 */
[----:B----4-:R-:W-:-:S04]  /*60d0*/  IMAD.WIDE R82, R8, 0x4, R82 ;  /* 0x0000000408527825 */ /* 0x010fc800078e0252 */
[----:B------:R-:W-:-:S04]  /*60e0*/  IMAD.WIDE R84, R8, 0x4, R84 ;  /* 0x0000000408547825 */ /* 0x000fc800078e0254 */
        /* <DEDUP_REMOVED lines=23> */
[----:B------:R-:W-:Y:S01]  /*6260*/  IMAD.WIDE R68, R8, 0x4, R68 ;  /* 0x0000000408447825 */ /* 0x000fe200078e0244 */
[----:B------:R-:W-:Y:S02]  /*6270*/  SEL R8, R3, RZ, P1 ;  /* 0x000000ff03087207 */ /* 0x000fe40000800000 */
[----:B------:R-:W-:Y:S02]  /*6280*/  LOP3.LUT R3, R2, 0x40, RZ, 0x3c, !PT ;  /* 0x0000004002037812 */ /* 0x000fe400078e3cff */
[----:B------:R-:W-:Y:S02]  /*6290*/  ISETP.NE.U32.AND P4, PT, R8, RZ, PT ;  /* 0x000000ff0800720c */ /* 0x000fe40003f85070 */
[----:B------:R-:W-:Y:S01]  /*62a0*/  LOP3.LUT R8, R2, 0x60, RZ, 0x3c, !PT ;  /* 0x0000006002087812 */ /* 0x000fe200078e3cff */
[----:B--2---:R1:W-:Y:S04]  /*62b0*/  LDGSTS.E [R3+0x400], [R92.64], P6 ;  /* 0x004000005c037fae */ /* 0x0043e8000b12184a */
        /* <DEDUP_REMOVED lines=17> */
[----:B-1----:R-:W1:Y:S04]  /*63d0*/  S2R R3, SR_TID.X ;  /* 0x0000000000037919 */ /* 0x002e680000002100 */
[----:B------:R2:W-:Y:S04]  /*63e0*/  LDGSTS.E [R8+0x1600], [R110.64], P6 ;  /* 0x016000006e087fae */ /* 0x0005e8000b12184a */
[----:B------:R2:W-:Y:S04]  /*63f0*/  LDGSTS.E [R8+0x1e00], [R118.64], P6 ;  /* 0x01e0000076087fae */ /* 0x0005e8000b12184a */
[----:B------:R2:W-:Y:S04]  /*6400*/  LDGSTS.E [R8+0x2600], [R126.64], P6 ;  /* 0x026000007e087fae */ /* 0x0005e8000b12184a */
[----:B------:R2:W-:Y:S04]  /*6410*/  LDGSTS.E [R8+0x2e00], [R134.64], P6 ;  /* 0x02e0000086087fae */ /* 0x0005e8000b12184a */
[----:B------:R2:W-:Y:S01]  /*6420*/  LDGSTS.E [R8+0x3600], [R142.64], P6 ;  /* 0x036000008e087fae */ /* 0x0005e2000b12184a */
[----:B-1----:R-:W-:-:S03]  /*6430*/  SHF.R.U32.HI R3, RZ, 0x6, R3 ;  /* 0x00000006ff037819 */ /* 0x002fc60000011603 */
[----:B------:R2:W-:Y:S01]  /*6440*/  LDGSTS.E [R8+0x3e00], [R150.64], P6 ;  /* 0x03e0000096087fae */ /* 0x0005e2000b12184a */
[----:B------:R-:W-:-:S03]  /*6450*/  SGXT.U32 R3, R3, 0x1 ;  /* 0x000000010303781a */ /* 0x000fc60000000000 */
        /* <DEDUP_REMOVED lines=8> */
[----:B------:R2:W-:Y:S01]  /*64e0*/  LDGSTS.E [R8+0x7e00], [R218.64], P6 ;  /* 0x07e00000da087fae */ /* 0x0005e2000b12184a */
[----:B------:R-:W-:-:S03]  /*64f0*/  ISETP.GE.AND P6, PT, R3, UR4, PT ;  /* 0x0000000403007c0c */ /* 0x000fc6000bfc6270 */
[----:B------:R-:W0:Y:S04]  /*6500*/  LDGDEPBAR ;  /* 0x00000000000079af */ /* 0x000e280000000000 */
[----:B------:R-:W-:Y:S06]  /*6510*/  BAR.SYNC.DEFER_BLOCKING 0x0 ;  /* 0x0000000000007b1d */ /* 0x000fec0000010000 */
[----:B------:R-:W1:Y:S01]  /*6520*/  S2R R3, SR_TID.X ;  /* 0x0000000000037919 */ /* 0x000e620000002100 */
[----:B--2---:R-:W-:-:S03]  /*6530*/  SEL R8, RZ, 0x4, P6 ;  /* 0x00000004ff087807 */ /* 0x004fc60003000000 */
[----:B------:R-:W-:Y:S01]  /*6540*/  @!PT LDS RZ, [RZ] ;  /* 0x00000000fffff984 */ /* 0x000fe20000000800 */
[----:B------:R-:W-:Y:S01]  /*6550*/  @!PT LDS RZ, [RZ] ;  /* 0x00000000fffff984 */ /* 0x000fe20000000800 */
[----:B------:R-:W-:Y:S01]  /*6560*/  @!PT LDS RZ, [RZ] ;  /* 0x00000000fffff984 */ /* 0x000fe20000000800 */
[----:B------:R1:W-:Y:S01]  /*6570*/  LDGSTS.E [R0+0x14000], [R70.64], P5 ;  /* 0x1400000046007fae */ /* 0x0003e2000a92184a */
[----:B------:R-:W-:-:S03]  /*6580*/  SEL R8, R8, RZ, P1 ;  /* 0x000000ff08087207 */ /* 0x000fc60000800000 */
[----:B------:R2:W-:Y:S01]  /*6590*/  LDGSTS.E [R0+0x14400], [R74.64], P3 ;  /* 0x144000004a007fae */ /* 0x0005e2000992184a */
[----:B-1----:R-:W-:-:S03]  /*65a0*/  SHF.R.U32.HI R71, RZ, 0x6, R3 ;  /* 0x00000006ff477819 */ /* 0x002fc60000011603 */
[----:B------:R1:W-:Y:S01]  /*65b0*/  LDGSTS.E [R0+0x14800], [R78.64], P2 ;  /* 0x148000004e007fae */ /* 0x0003e2000912184a */
[----:B------:R-:W-:Y:S02]  /*65c0*/  SGXT.U32 R71, R71, 0x1 ;  /* 0x000000014747781a */ /* 0x000fe40000000000 */
[----:B------:R-:W-:Y:S01]  /*65d0*/  ISETP.NE.U32.AND P5, PT, R8, RZ, PT ;  /* 0x000000ff0800720c */ /* 0x000fe20003fa5070 */
[----:B--2---:R-:W2:Y:S01]  /*65e0*/  S2R R75, SR_TID.X ;  /* 0x00000000004b7919 */ /* 0x004ea20000002100 */
[----:B------:R-:W-:-:S03]  /*65f0*/  LOP3.LUT R71, R71, 0x18, RZ, 0xfc, !PT ;  /* 0x0000001847477812 */ /* 0x000fc600078efcff */
[----:B------:R3:W-:Y:S01]  /*6600*/  LDGSTS.E [R0+0x14c00], [R82.64], P0 ;  /* 0x14c0000052007fae */ /* 0x0007e2000812184a */
[----:B------:R-:W-:Y:S02]  /*6610*/  ISETP.GE.AND P6, PT, R71, UR4, PT ;  /* 0x0000000447007c0c */ /* 0x000fe4000bfc6270 */
[----:B------:R-:W-:Y:S01]  /*6620*/  SHF.R.U32.HI R71, RZ, 0x6, R3 ;  /* 0x00000006ff477819 */ /* 0x000fe20000011603 */
[----:B-1----:R-:W1:Y:S03]  /*6630*/  S2R R78, SR_TID.X ;  /* 0x00000000004e7919 */ /* 0x002e660000002100 */
[----:B------:R-:W-:Y:S01]  /*6640*/  SGXT.U32 R71, R71, 0x1 ;  /* 0x000000014747781a */ /* 0x000fe20000000000 */
[----:B------:R4:W-:Y:S03]  /*6650*/  LDGSTS.E [R0+0x15000], [R86.64], P4 ;  /* 0x1500000056007fae */ /* 0x0009e6000a12184a */
[----:B------:R-:W-:Y:S01]  /*6660*/  LOP3.LUT R71, R71, 0x1c, RZ, 0xfc, !PT ;  /* 0x0000001c47477812 */ /* 0x000fe200078efcff */
[----:B------:R1:W-:Y:S01]  /*6670*/  LDGSTS.E [R0+0x15400], [R154.64], P5 ;  /* 0x154000009a007fae */ /* 0x0003e2000a92184a */
[----:B------:R-:W-:-:S02]  /*6680*/  SEL R8, RZ, 0x4, P6 ;  /* 0x00000004ff087807 */ /* 0x000fc40003000000 */
[----:B------:R-:W-:Y:S02]  /*6690*/  ISETP.GE.AND P6, PT, R71, UR4, PT ;  /* 0x0000000447007c0c */ /* 0x000fe4000bfc6270 */
[----:B------:R-:W1:Y:S01]  /*66a0*/  S2R R71, SR_TID.X ;  /* 0x0000000000477919 */ /* 0x000e620000002100 */
[----:B------:R-:W-:-:S04]  /*66b0*/  SEL R8, R8, RZ, P1 ;  /* 0x000000ff08087207 */ /* 0x000fc80000800000 */
[----:B------:R-:W-:Y:S02]  /*66c0*/  ISETP.NE.U32.AND P3, PT, R8, RZ, PT ;  /* 0x000000ff0800720c */ /* 0x000fe40003f65070 */
[----:B------:R-:W3:Y:S01]  /*66d0*/  S2R R8, SR_TID.X ;  /* 0x0000000000087919 */ /* 0x000ee20000002100 */
[----:B------:R-:W-:-:S04]  /*66e0*/  SHF.R.U32.HI R3, RZ, 0x6, R3 ;  /* 0x00000006ff037819 */ /* 0x000fc80000011603 */
[----:B------:R-:W-:Y:S02]  /*66f0*/  SGXT.U32 R3, R3, 0x1 ;  /* 0x000000010303781a */ /* 0x000fe40000000000 */
[----:B--2---:R-:W-:Y:S02]  /*6700*/  SHF.R.U32.HI R74, RZ, 0x6, R75 ;  /* 0x00000006ff4a7819 */ /* 0x004fe4000001164b */
[----:B------:R-:W-:Y:S02]  /*6710*/  LOP3.LUT R3, R3, 0x20, RZ, 0xfc, !PT ;  /* 0x0000002003037812 */ /* 0x000fe400078efcff */
[----:B------:R-:W-:Y:S01]  /*6720*/  SEL R70, RZ, 0x4, P6 ;  /* 0x00000004ff467807 */ /* 0x000fe20003000000 */
[----:B------:R2:W-:Y:S01]  /*6730*/  LDGSTS.E [R0+0x15800], [R30.64], P3 ;  /* 0x158000001e007fae */ /* 0x0005e2000992184a */
[----:B-1----:R-:W-:-:S04]  /*6740*/  SHF.R.U32.HI R71, RZ, 0x6, R71 ;  /* 0x00000006ff477819 */ /* 0x002fc80000011647 */
[----:B------:R-:W-:Y:S02]  /*6750*/  SGXT.U32 R71, R71, 0x1 ;  /* 0x000000014747781a */ /* 0x000fe40000000000 */
[----:B------:R-:W-:Y:S02]  /*6760*/  ISETP.GE.AND P6, PT, R3, UR4, PT ;  /* 0x0000000403007c0c */ /* 0x000fe4000bfc6270 */
[----:B------:R-:W-:Y:S02]  /*6770*/  LOP3.LUT R71, R71, 0x24, RZ, 0xfc, !PT ;  /* 0x0000002447477812 */ /* 0x000fe400078efcff */
[----:B------:R-:W-:Y:S02]  /*6780*/  SGXT.U32 R74, R74, 0x1 ;  /* 0x000000014a4a781a */ /* 0x000fe40000000000 */
[----:B------:R-:W-:Y:S02]  /*6790*/  SHF.R.U32.HI R75, RZ, 0x6, R75 ;  /* 0x00000006ff4b7819 */ /* 0x000fe4000001164b */
[----:B------:R-:W-:-:S02]  /*67a0*/  SEL R3, RZ, 0x4, P6 ;  /* 0x00000004ff037807 */ /* 0x000fc40003000000 */
[----:B------:R-:W-:Y:S02]  /*67b0*/  ISETP.GE.AND P6, PT, R71, UR4, PT ;  /* 0x0000000447007c0c */ /* 0x000fe4000bfc6270 */
[----:B------:R-:W-:Y:S02]  /*67c0*/  LOP3.LUT R74, R74, 0x28, RZ, 0xfc, !PT ;  /* 0x000000284a4a7812 */ /* 0x000fe400078efcff */
[----:B------:R-:W-:Y:S02]  /*67d0*/  SGXT.U32 R75, R75, 0x1 ;  /* 0x000000014b4b781a */ /* 0x000fe40000000000 */
[----:B---3--:R-:W-:Y:S02]  /*67e0*/  SHF.R.U32.HI R79, RZ, 0x6, R8 ;  /* 0x00000006ff4f7819 */ /* 0x008fe40000011608 */
[----:B------:R-:W-:Y:S02]  /*67f0*/  SEL R71, RZ, 0x4, P6 ;  /* 0x00000004ff477807 */ /* 0x000fe40003000000 */
[----:B------:R-:W-:-:S02]  /*6800*/  ISETP.GE.AND P6, PT, R74, UR4, PT ;  /* 0x000000044a007c0c */ /* 0x000fc4000bfc6270 */
[----:B------:R-:W-:Y:S02]  /*6810*/  SEL R8, R70, RZ, P1 ;  /* 0x000000ff46087207 */ /* 0x000fe40000800000 */
[----:B------:R-:W-:Y:S02]  /*6820*/  LOP3.LUT R75, R75, 0x2c, RZ, 0xfc, !PT ;  /* 0x0000002c4b4b7812 */ /* 0x000fe400078efcff */
[----:B------:R-:W-:Y:S02]  /*6830*/  SGXT.U32 R79, R79, 0x1 ;  /* 0x000000014f4f781a */ /* 0x000fe40000000000 */
[----:B------:R-:W-:Y:S02]  /*6840*/  SEL R74, RZ, 0x4, P6 ;  /* 0x00000004ff4a7807 */ /* 0x000fe40003000000 */
[----:B------:R-:W-:Y:S02]  /*6850*/  ISETP.NE.U32.AND P2, PT, R8, RZ, PT ;  /* 0x000000ff0800720c */ /* 0x000fe40003f45070 */
[----:B------:R-:W-:-:S02]  /*6860*/  ISETP.GE.AND P6, PT, R75, UR4, PT ;  /* 0x000000044b007c0c */ /* 0x000fc4000bfc6270 */
[----:B------:R-:W-:Y:S02]  /*6870*/  LOP3.LUT R79, R79, 0x30, RZ, 0xfc, !PT ;  /* 0x000000304f4f7812 */ /* 0x000fe400078efcff */
[----:B------:R-:W-:Y:S02]  /*6880*/  SEL R8, R3, RZ, P1 ;  /* 0x000000ff03087207 */ /* 0x000fe40000800000 */
[----:B------:R-:W1:Y:S01]  /*6890*/  S2R R3, SR_TID.X ;  /* 0x0000000000037919 */ /* 0x000e620000002100 */
[----:B------:R-:W-:Y:S02]  /*68a0*/  SEL R75, RZ, 0x4, P6 ;  /* 0x00000004ff4b7807 */ /* 0x000fe40003000000 */
[----:B------:R-:W-:Y:S02]  /*68b0*/  ISETP.GE.AND P6, PT, R79, UR4, PT ;  /* 0x000000044f007c0c */ /* 0x000fe4000bfc6270 */
[----:B------:R-:W3:Y:S02]  /*68c0*/  S2R R79, SR_TID.X ;  /* 0x00000000004f7919 */ /* 0x000ee40000002100 */
[----:B------:R-:W-:-:S02]  /*68d0*/  SEL R70, RZ, 0x4, P6 ;  /* 0x00000004ff467807 */ /* 0x000fc40003000000 */
[----:B------:R-:W-:Y:S01]  /*68e0*/  ISETP.GE.AND P6, PT, R6, UR4, PT ;  /* 0x0000000406007c0c */ /* 0x000fe2000bfc6270 */
[----:B------:R1:W-:Y:S01]  /*68f0*/  LDGSTS.E [R0+0x15c00], [R34.64], P2 ;  /* 0x15c0000022007fae */ /* 0x0003e2000912184a */
[----:B------:R-:W-:Y:S02]  /*6900*/  ISETP.NE.U32.AND P0, PT, R8, RZ, PT ;  /* 0x000000ff0800720c */ /* 0x000fe40003f05070 */
[----:B------:R-:W-:Y:S02]  /*6910*/  SEL R6, RZ, 0x4, P6 ;  /* 0x00000004ff067807 */ /* 0x000fe40003000000 */
[----:B------:R-:W-:Y:S02]  /*6920*/  ISETP.GE.AND P6, PT, R5, UR4, PT ;  /* 0x0000000405007c0c */ /* 0x000fe4000bfc6270 */
[----:B------:R-:W-:Y:S02]  /*6930*/  SEL R8, R71, RZ, P1 ;  /* 0x000000ff47087207 */ /* 0x000fe40000800000 */
[----:B------:R-:W-:-:S02]  /*6940*/  SEL R5, RZ, 0x4, P6 ;  /* 0x00000004ff057807 */ /* 0x000fc40003000000 */
[----:B------:R-:W-:Y:S02]  /*6950*/  ISETP.GE.AND P6, PT, R4, UR4, PT ;  /* 0x0000000404007c0c */ /* 0x000fe4000bfc6270 */
[----:B-1----:R-:W-:Y:S01]  /*6960*/  SHF.R.U32.HI R3, RZ, 0x6, R3 ;  /* 0x00000006ff037819 */ /* 0x002fe20000011603 */
[----:B------:R1:W-:Y:S01]  /*6970*/  LDGSTS.E [R0+0x16000], [R38.64], P0 ;  /* 0x1600000026007fae */ /* 0x0003e2000812184a */
[----:B------:R-:W-:Y:S02]  /*6980*/  ISETP.NE.U32.AND P4, PT, R8, RZ, PT ;  /* 0x000000ff0800720c */ /* 0x000fe40003f85070 */
[----:B------:R-:W-:Y:S02]  /*6990*/  SEL R8, R74, RZ, P1 ;  /* 0x000000ff4a087207 */ /* 0x000fe40000800000 */
[----:B------:R-:W-:Y:S02]  /*69a0*/  SGXT.U32 R3, R3, 0x1 ;  /* 0x000000010303781a */ /* 0x000fe40000000000 */
[----:B---3--:R-:W-:-:S02]  /*69b0*/  SHF.R.U32.HI R79, RZ, 0x6, R79 ;  /* 0x00000006ff4f7819 */ /* 0x008fc4000001164f */
[----:B------:R-:W-:Y:S02]  /*69c0*/  SEL R4, RZ, 0x4, P6 ;  /* 0x00000004ff047807 */ /* 0x000fe40003000000 */
[----:B------:R-:W-:Y:S02]  /*69d0*/  ISETP.GE.AND P6, PT, R242, UR4, PT ;  /* 0x00000004f2007c0c */ /* 0x000fe4000bfc6270 */
[----:B------:R-:W-:Y:S01]  /*69e0*/  ISETP.NE.U32.AND P5, PT, R8, RZ, PT ;  /* 0x000000ff0800720c */ /* 0x000fe20003fa5070 */
[----:B------:R3:W-:Y:S01]  /*69f0*/  LDGSTS.E [R0+0x16400], [R42.64], P4 ;  /* 0x164000002a007fae */ /* 0x0007e2000a12184a */
[----:B------:R-:W-:Y:S02]  /*6a00*/  LOP3.LUT R3, R3, 0x6, RZ, 0xfc, !PT ;  /* 0x0000000603037812 */ /* 0x000fe400078efcff */
[----:B------:R-:W-:Y:S02]  /*6a10*/  SEL R8, R75, RZ, P1 ;  /* 0x000000ff4b087207 */ /* 0x000fe40000800000 */
[----:B------:R-:W-:-:S02]  /*6a20*/  SGXT.U32 R79, R79, 0x1 ;  /* 0x000000014f4f781a */ /* 0x000fc40000000000 */
[----:B------:R-:W-:Y:S02]  /*6a30*/  SEL R242, RZ, 0x4, P6 ;  /* 0x00000004fff27807 */ /* 0x000fe40003000000 */
[----:B------:R-:W-:Y:S02]  /*6a40*/  ISETP.GE.AND P6, PT, R3, UR4, PT ;  /* 0x0000000403007c0c */ /* 0x000fe4000bfc6270 */
[----:B------:R-:W-:Y:S01]  /*6a50*/  ISETP.NE.U32.AND P3, PT, R8, RZ, PT ;  /* 0x000000ff0800720c */ /* 0x000fe20003f65070 */
[----:B------:R3:W-:Y:S01]  /*6a60*/  LDGSTS.E [R0+0x16800], [R46.64], P5 ;  /* 0x168000002e007fae */ /* 0x0007e2000a92184a */
[----:B------:R-:W-:Y:S02]  /*6a70*/  LOP3.LUT R79, R79, 0xa, RZ, 0xfc, !PT ;  /* 0x0000000a4f4f7812 */ /* 0x000fe400078efcff */
[----:B------:R-:W-:Y:S02]  /*6a80*/  SEL R8, R70, RZ, P1 ;  /* 0x000000ff46087207 */ /* 0x000fe40000800000 */
[----:B------:R-:W-:-:S02]  /*6a90*/  SEL R3, RZ, 0x4, P6 ;  /* 0x00000004ff037807 */ /* 0x000fc40003000000 */
[----:B------:R-:W-:Y:S02]  /*6aa0*/  ISETP.GE.AND P6, PT, R79, UR4, PT ;  /* 0x000000044f007c0c */ /* 0x000fe4000bfc6270 */
[----:B------:R-:W-:Y:S02]  /*6ab0*/  ISETP.NE.U32.AND P2, PT, R8, RZ, PT ;  /* 0x000000ff0800720c */ /* 0x000fe40003f45070 */
[----:B------:R-:W-:Y:S01]  /*6ac0*/  SHF.R.U32.HI R79, RZ, 0x6, R78 ;  /* 0x00000006ff4f7819 */ /* 0x000fe2000001164e */
[----:B------:R-:W1:Y:S01]  /*6ad0*/  S2R R83, SR_TID.X ;  /* 0x0000000000537919 */ /* 0x000e620000002100 */
[----:B------:R-:W-:Y:S02]  /*6ae0*/  SEL R8, R6, RZ, P1 ;  /* 0x000000ff06087207 */ /* 0x000fe40000800000 */
[----:B------:R-:W-:Y:S01]  /*6af0*/  SGXT.U32 R79, R79, 0x1 ;  /* 0x000000014f4f781a */ /* 0x000fe20000000000 */
[----:B------:R3:W5:Y:S01]  /*6b00*/  LDL.LU R6, [R1+0x198] ;  /* 0x0001980001067983 */ /* 0x0007620000300800 */
[----:B------:R-:W-:-:S02]  /*6b10*/  ISETP.NE.U32.AND P0, PT, R8, RZ, PT ;  /* 0x000000ff0800720c */ /* 0x000fc40003f05070 */
[----:B------:R-:W-:Y:S01]  /*6b20*/  SEL R8, R5, RZ, P1 ;  /* 0x000000ff05087207 */ /* 0x000fe20000800000 */
[----:B------:R-:W1:Y:S01]  /*6b30*/  S2R R71, SR_TID.X ;  /* 0x0000000000477919 */ /* 0x000e620000002100 */
[----:B------:R-:W-:Y:S02]  /*6b40*/  LOP3.LUT R79, R79, 0xe, RZ, 0xfc, !PT ;  /* 0x0000000e4f4f7812 */ /* 0x000fe400078efcff */
[----:B------:R-:W-:Y:S01]  /*6b50*/  ISETP.NE.U32.AND P4, PT, R8, RZ, PT ;  /* 0x000000ff0800720c */ /* 0x000fe20003f85070 */
[----:B------:R3:W5:Y:S01]  /*6b60*/  LDL.LU R5, [R1+0x194] ;  /* 0x0001940001057983 */ /* 0x0007620000300800 */
[----:B------:R-:W-:Y:S02]  /*6b70*/  SEL R8, R4, RZ, P1 ;  /* 0x000000ff04087207 */ /* 0x000fe40000800000 */
[----:B------:R-:W-:Y:S01]  /*6b80*/  SEL R82, RZ, 0x4, P6 ;  /* 0x00000004ff527807 */ /* 0x000fe20003000000 */
[----:B------:R3:W5:Y:S01]  /*6b90*/  LDL.LU R4, [R1+0x190] ;  /* 0x0001900001047983 */ /* 0x0007620000300800 */
[----:B------:R-:W-:-:S02]  /*6ba0*/  ISETP.GE.AND P6, PT, R79, UR4, PT ;  /* 0x000000044f007c0c */ /* 0x000fc4000bfc6270 */
[----:B------:R-:W-:Y:S01]  /*6bb0*/  ISETP.NE.U32.AND P5, PT, R8, RZ, PT ;  /* 0x000000ff0800720c */ /* 0x000fe20003fa5070 */
[----:B------:R-:W1:Y:S01]  /*6bc0*/  S2R R79, SR_TID.X ;  /* 0x00000000004f7919 */ /* 0x000e620000002100 */
[----:B------:R-:W-:-:S03]  /*6bd0*/  SEL R8, R242, RZ, P1 ;  /* 0x000000fff2087207 */ /* 0x000fc60000800000 */
[----:B------:R3:W5:Y:S01]  /*6be0*/  LDL.LU R242, [R1+0x18c] ;  /* 0x00018c0001f27983 */ /* 0x0007620000300800 */
[----:B------:R-:W-:-:S03]  /*6bf0*/  SHF.R.U32.HI R78, RZ, 0x6, R78 ;  /* 0x00000006ff4e7819 */ /* 0x000fc6000001164e */
[----:B------:R-:W2:Y:S01]  /*6c00*/  S2R R154, SR_TID.X ;  /* 0x00000000009a7919 */ /* 0x000ea20000002100 */
[----:B------:R-:W-:-:S03]  /*6c10*/  SGXT.U32 R78, R78, 0x1 ;  /* 0x000000014e4e781a */ /* 0x000fc60000000000 */
[----:B------:R3:W-:Y:S01]  /*6c20*/  LDGSTS.E [R0+0x16c00], [R50.64], P3 ;  /* 0x16c0000032007fae */ /* 0x0007e2000992184a */
[----:B------:R-:W-:Y:S02]  /*6c30*/  LOP3.LUT R78, R78, 0x12, RZ, 0xfc, !PT ;  /* 0x000000124e4e7812 */ /* 0x000fe400078efcff */
[----:B----4-:R-:W-:Y:S01]  /*6c40*/  SEL R86, RZ, 0x4, P6 ;  /* 0x00000004ff567807 */ /* 0x010fe20003000000 */
[----:B------:R3:W-:Y:S01]  /*6c50*/  LDGSTS.E [R0+0x17000], [R54.64], P2 ;  /* 0x1700000036007fae */ /* 0x0007e2000912184a */
[----:B------:R-:W-:Y:S02]  /*6c60*/  ISETP.GE.AND P6, PT, R78, UR4, PT ;  /* 0x000000044e007c0c */ /* 0x000fe4000bfc6270 */
[----:B-1----:R-:W-:Y:S01]  /*6c70*/  SHF.R.U32.HI R79, RZ, 0x6, R79 ;  /* 0x00000006ff4f7819 */ /* 0x002fe2000001164f */
[----:B------:R1:W-:Y:S03]  /*6c80*/  LDGSTS.E [R0+0x17400], [R58.64], P0 ;  /* 0x174000003a007fae */ /* 0x0003e6000812184a */
[----:B------:R-:W-:Y:S01]  /*6c90*/  SGXT.U32 R79, R79, 0x1 ;  /* 0x000000014f4f781a */ /* 0x000fe20000000000 */
[----:B------:R3:W-:Y:S03]  /*6ca0*/  LDGSTS.E [R0+0x17800], [R62.64], P4 ;  /* 0x178000003e007fae */ /* 0x0007e6000a12184a */
[----:B------:R-:W-:Y:S01]  /*6cb0*/  LOP3.LUT R79, R79, 0x16, RZ, 0xfc, !PT ;  /* 0x000000164f4f7812 */ /* 0x000fe200078efcff */
[----:B------:R3:W-:Y:S01]  /*6cc0*/  LDGSTS.E [R0+0x17c00], [R66.64], P5 ;  /* 0x17c0000042007fae */ /* 0x0007e2000a92184a */
[----:B------:R-:W-:-:S02]  /*6cd0*/  SEL R87, RZ, 0x4, P6 ;  /* 0x00000004ff577807 */ /* 0x000fc40003000000 */
[----:B------:R-:W-:Y:S02]  /*6ce0*/  ISETP.GE.AND P6, PT, R79, UR4, PT ;  /* 0x000000044f007c0c */ /* 0x000fe4000bfc6270 */
[--C-:B------:R-:W-:Y:S02]  /*6cf0*/  SHF.R.U32.HI R79, RZ, 0x6, R83.reuse ;  /* 0x00000006ff4f7819 */ /* 0x100fe40000011653 */
[----:B------:R-:W-:Y:S02]  /*6d00*/  SHF.R.U32.HI R83, RZ, 0x6, R83 ;  /* 0x00000006ff537819 */ /* 0x000fe40000011653 */
[----:B------:R-:W-:Y:S02]  /*6d10*/  SGXT.U32 R79, R79, 0x1 ;  /* 0x000000014f4f781a */ /* 0x000fe40000000000 */
[----:B------:R-:W-:Y:S02]  /*6d20*/  SGXT.U32 R83, R83, 0x1 ;  /* 0x000000015353781a */ /* 0x000fe40000000000 */
[----:B------:R-:W-:-:S02]  /*6d30*/  LOP3.LUT R79, R79, 0x1a, RZ, 0xfc, !PT ;  /* 0x0000001a4f4f7812 */ /* 0x000fc400078efcff */
[----:B------:R-:W-:Y:S02]  /*6d40*/  SHF.R.U32.HI R71, RZ, 0x6, R71 ;  /* 0x00000006ff477819 */ /* 0x000fe40000011647 */
[----:B------:R-:W-:Y:S02]  /*6d50*/  SEL R78, RZ, 0x4, P6 ;  /* 0x00000004ff4e7807 */ /* 0x000fe40003000000 */
[----:B------:R-:W-:Y:S02]  /*6d60*/  ISETP.GE.AND P6, PT, R79, UR4, PT ;  /* 0x000000044f007c0c */ /* 0x000fe4000bfc6270 */
[----:B------:R-:W-:Y:S02]  /*6d70*/  LOP3.LUT R83, R83, 0x1e, RZ, 0xfc, !PT ;  /* 0x0000001e53537812 */ /* 0x000fe400078efcff */
[----:B------:R-:W-:Y:S02]  /*6d80*/  SGXT.U32 R71, R71, 0x1 ;  /* 0x000000014747781a */ /* 0x000fe40000000000 */
[----:B--2---:R-:W-:-:S02]  /*6d90*/  SHF.R.U32.HI R155, RZ, 0x6, R154 ;  /* 0x00000006ff9b7819 */ /* 0x004fc4000001169a */
[----:B------:R-:W-:Y:S02]  /*6da0*/  SEL R79, RZ, 0x4, P6 ;  /* 0x00000004ff4f7807 */ /* 0x000fe40003000000 */
[----:B------:R-:W-:Y:S02]  /*6db0*/  ISETP.GE.AND P6, PT, R83, UR4, PT ;  /* 0x0000000453007c0c */ /* 0x000fe4000bfc6270 */
[----:B------:R-:W-:Y:S02]  /*6dc0*/  LOP3.LUT R71, R71, 0x22, RZ, 0xfc, !PT ;  /* 0x0000002247477812 */ /* 0x000fe400078efcff */
[----:B------:R-:W-:Y:S02]  /*6dd0*/  SGXT.U32 R155, R155, 0x1 ;  /* 0x000000019b9b781a */ /* 0x000fe40000000000 */
[----:B------:R-:W-:Y:S02]  /*6de0*/  SEL R83, RZ, 0x4, P6 ;  /* 0x00000004ff537807 */ /* 0x000fe40003000000 */
[----:B------:R-:W-:-:S02]  /*6df0*/  ISETP.GE.AND P6, PT, R71, UR4, PT ;  /* 0x0000000447007c0c */ /* 0x000fc4000bfc6270 */
[----:B------:R-:W-:Y:S02]  /*6e00*/  LOP3.LUT R155, R155, 0x26, RZ, 0xfc, !PT ;  /* 0x000000269b9b7812 */ /* 0x000fe400078efcff */
[----:B------:R-:W-:Y:S02]  /*6e10*/  SEL R71, RZ, 0x4, P6 ;  /* 0x00000004ff477807 */ /* 0x000fe40003000000 */
[----:B------:R-:W-:Y:S02]  /*6e20*/  SHF.R.U32.HI R154, RZ, 0x6, R154 ;  /* 0x00000006ff9a7819 */ /* 0x000fe4000001169a */
[----:B------:R-:W-:Y:S02]  /*6e30*/  ISETP.GE.AND P6, PT, R155, UR4, PT ;  /* 0x000000049b007c0c */ /* 0x000fe4000bfc6270 */
[----:B------:R-:W2:Y:S01]  /*6e40*/  S2R R155, SR_TID.X ;  /* 0x00000000009b7919 */ /* 0x000ea20000002100 */
[----:B------:R-:W-:-:S04]  /*6e50*/  SGXT.U32 R154, R154, 0x1 ;  /* 0x000000019a9a781a */ /* 0x000fc80000000000 */
[----:B------:R-:W-:Y:S02]  /*6e60*/  LOP3.LUT R154, R154, 0x2a, RZ, 0xfc, !PT ;  /* 0x0000002a9a9a7812 */ /* 0x000fe400078efcff */
[----:B------:R-:W-:Y:S02]  /*6e70*/  SEL R74, RZ, 0x4, P6 ;  /* 0x00000004ff4a7807 */ /* 0x000fe40003000000 */
[----:B------:R-:W-:Y:S02]  /*6e80*/  ISETP.GE.AND P6, PT, R154, UR4, PT ;  /* 0x000000049a007c0c */ /* 0x000fe4000bfc6270 */
[----:B------:R-:W4:Y:S02]  /*6e90*/  S2R R154, SR_TID.X ;  /* 0x00000000009a7919 */ /* 0x000f240000002100 */
[----:B------:R-:W-:Y:S02]  /*6ea0*/  SEL R75, RZ, 0x4, P6 ;  /* 0x00000004ff4b7807 */ /* 0x000fe40003000000 */
[----:B--2---:R-:W-:-:S04]  /*6eb0*/  SHF.R.U32.HI R155, RZ, 0x6, R155 ;  /* 0x00000006ff9b7819 */ /* 0x004fc8000001169b */
[----:B------:R-:W-:-:S04]  /*6ec0*/  SGXT.U32 R155, R155, 0x1 ;  /* 0x000000019b9b781a */ /* 0x000fc80000000000 */
[----:B------:R-:W-:-:S04]  /*6ed0*/  LOP3.LUT R155, R155, 0x2e, RZ, 0xfc, !PT ;  /* 0x0000002e9b9b7812 */ /* 0x000fc800078efcff */
[----:B------:R-:W-:Y:S02]  /*6ee0*/  ISETP.GE.AND P6, PT, R155, UR4, PT ;  /* 0x000000049b007c0c */ /* 0x000fe4000bfc6270 */
[--C-:B----4-:R-:W-:Y:S02]  /*6ef0*/  SHF.R.U32.HI R155, RZ, 0x6, R154.reuse ;  /* 0x00000006ff9b7819 */ /* 0x110fe4000001169a */
[----:B------:R-:W-:-:S04]  /*6f00*/  SHF.R.U32.HI R154, RZ, 0x6, R154 ;  /* 0x00000006ff9a7819 */ /* 0x000fc8000001169a */
[----:B------:R-:W-:-:S04]  /*6f10*/  SGXT.U32 R154, R154, 0x1 ;  /* 0x000000019a9a781a */ /* 0x000fc80000000000 */
[----:B------:R-:W-:Y:S02]  /*6f20*/  LOP3.LUT R154, R154, 0x32, RZ, 0xfc, !PT ;  /* 0x000000329a9a7812 */ /* 0x000fe400078efcff */
[----:B------:R-:W-:Y:S02]  /*6f30*/  SEL R70, RZ, 0x4, P6 ;  /* 0x00000004ff467807 */ /* 0x000fe40003000000 */
[----:B------:R-:W-:Y:S02]  /*6f40*/  ISETP.GE.AND P6, PT, R154, UR4, PT ;  /* 0x000000049a007c0c */ /* 0x000fe4000bfc6270 */
[----:B------:R-:W2:Y:S01]  /*6f50*/  S2R R154, SR_TID.X ;  /* 0x00000000009a7919 */ /* 0x000ea20000002100 */
[----:B------:R-:W-:-:S04]  /*6f60*/  SGXT.U32 R155, R155, 0x1 ;  /* 0x000000019b9b781a */ /* 0x000fc80000000000 */
[----:B------:R-:W-:Y:S02]  /*6f70*/  LOP3.LUT R155, R155, 0x36, RZ, 0xfc, !PT ;  /* 0x000000369b9b7812 */ /* 0x000fe400078efcff */
[----:B------:R-:W-:Y:S02]  /*6f80*/  SEL R35, RZ, 0x4, P6 ;  /* 0x00000004ff237807 */ /* 0x000fe40003000000 */
[----:B------:R-:W-:Y:S02]  /*6f90*/  ISETP.GE.AND P6, PT, R155, UR4, PT ;  /* 0x000000049b007c0c */ /* 0x000fe4000bfc6270 */
[----:B------:R-:W-:Y:S02]  /*6fa0*/  ISETP.NE.U32.AND P3, PT, R8, RZ, PT ;  /* 0x000000ff0800720c */ /* 0x000fe40003f65070 */
[----:B------:R-:W-:-:S04]  /*6fb0*/  SEL R8, R3, RZ, P1 ;  /* 0x000000ff03087207 */ /* 0x000fc80000800000 */
[----:B------:R-:W-:Y:S02]  /*6fc0*/  ISETP.NE.U32.AND P2, PT, R8, RZ, PT ;  /* 0x000000ff0800720c */ /* 0x000fe40003f45070 */
[--C-:B--2---:R-:W-:Y:S02]  /*6fd0*/  SHF.R.U32.HI R155, RZ, 0x6, R154.reuse ;  /* 0x00000006ff9b7819 */ /* 0x104fe4000001169a */
[----:B------:R-:W-:Y:S02]  /*6fe0*/  SHF.R.U32.HI R154, RZ, 0x6, R154 ;  /* 0x00000006ff9a7819 */ /* 0x000fe4000001169a */
[----:B------:R-:W-:Y:S02]  /*6ff0*/  SEL R8, R82, RZ, P1 ;  /* 0x000000ff52087207 */ /* 0x000fe40000800000 */
[----:B------:R-:W-:Y:S02]  /*7000*/  SGXT.U32 R154, R154, 0x1 ;  /* 0x000000019a9a781a */ /* 0x000fe40000000000 */
[----:B------:R-:W-:-:S02]  /*7010*/  SGXT.U32 R155, R155, 0x1 ;  /* 0x000000019b9b781a */ /* 0x000fc40000000000 */
[----:B------:R-:W-:Y:S02]  /*7020*/  LOP3.LUT R154, R154, 0x3a, RZ, 0xfc, !PT ;  /* 0x0000003a9a9a7812 */ /* 0x000fe400078efcff */
[----:B------:R-:W-:Y:S02]  /*7030*/  ISETP.NE.U32.AND P0, PT, R8, RZ, PT ;  /* 0x000000ff0800720c */ /* 0x000fe40003f05070 */
[----:B------:R-:W-:Y:S02]  /*7040*/  SEL R8, R86, RZ, P1 ;  /* 0x000000ff56087207 */ /* 0x000fe40000800000 */
[----:B------:R-:W-:Y:S02]  /*7050*/  SEL R34, RZ, 0x4, P6 ;  /* 0x00000004ff227807 */ /* 0x000fe40003000000 */
[----:B------:R-:W-:Y:S02]  /*7060*/  ISETP.GE.AND P6, PT, R154, UR4, PT ;  /* 0x000000049a007c0c */ /* 0x000fe4000bfc6270 */
[----:B------:R-:W-:-:S02]  /*7070*/  LOP3.LUT R155, R155, 0x3e, RZ, 0xfc, !PT ;  /* 0x0000003e9b9b7812 */ /* 0x000fc400078efcff */
[----:B------:R-:W-:Y:S02]  /*7080*/  ISETP.NE.U32.AND P4, PT, R8, RZ, PT ;  /* 0x000000ff0800720c */ /* 0x000fe40003f85070 */
[----:B------:R-:W-:Y:S02]  /*7090*/  SEL R8, R87, RZ, P1 ;  /* 0x000000ff57087207 */ /* 0x000fe40000800000 */
[----:B------:R-:W-:Y:S02]  /*70a0*/  SEL R31, RZ, 0x4, P6 ;  /* 0x00000004ff1f7807 */ /* 0x000fe40003000000 */
[----:B------:R-:W-:Y:S02]  /*70b0*/  ISETP.GE.AND P6, PT, R155, UR4, PT ;  /* 0x000000049b007c0c */ /* 0x000fe4000bfc6270 */
[----:B------:R-:W-:Y:S02]  /*70c0*/  LOP3.LUT R155, R0, 0x40, RZ, 0x3c, !PT ;  /* 0x00000040009b7812 */ /* 0x000fe400078e3cff */
[----:B------:R-:W-:-:S02]  /*70d0*/  ISETP.NE.U32.AND P5, PT, R8, RZ, PT ;  /* 0x000000ff0800720c */ /* 0x000fc40003fa5070 */
[----:B------:R-:W-:Y:S01]  /*70e0*/  SEL R8, R78, RZ, P1 ;  /* 0x000000ff4e087207 */ /* 0x000fe20000800000 */
[----:B------:R2:W-:Y:S03]  /*70f0*/  LDGSTS.E [R155+0x14200], [R72.64], P3 ;  /* 0x14200000489b7fae */ /* 0x0005e6000992184a */
[----:B------:R-:W-:Y:S01]  /*7100*/  ISETP.NE.U32.AND P3, PT, R8, RZ, PT ;  /* 0x000000ff0800720c */ /* 0x000fe20003f65070 */
[----:B------:R2:W-:Y:S01]  /*7110*/  LDGSTS.E [R155+0x14600], [R76.64], P2 ;  /* 0x146000004c9b7fae */ /* 0x0005e2000912184a */
[----:B------:R-:W-:-:S03]  /*7120*/  SEL R8, R79, RZ, P1 ;  /* 0x000000ff4f087207 */ /* 0x000fc60000800000 */
[----:B------:R-:W4:Y:S01]  /*7130*/  S2R R154, SR_TID.X ;  /* 0x00000000009a7919 */ /* 0x000f220000002100 */
[----:B------:R-:W-:Y:S02]  /*7140*/  ISETP.NE.U32.AND P2, PT, R8, RZ, PT ;  /* 0x000000ff0800720c */ /* 0x000fe40003f45070 */
[----:B------:R-:W-:Y:S01]  /*7150*/  SEL R8, R83, RZ, P1 ;  /* 0x000000ff53087207 */ /* 0x000fe20000800000 */
[----:B------:R2:W-:Y:S03]  /*7160*/  LDGSTS.E [R155+0x14a00], [R80.64], P0 ;  /* 0x14a00000509b7fae */ /* 0x0005e6000812184a */
[----:B------:R-:W-:Y:S01]  /*7170*/  ISETP.NE.U32.AND P0, PT, R8, RZ, PT ;  /* 0x000000ff0800720c */ /* 0x000fe20003f05070 */
[----:B------:R2:W-:Y:S01]  /*7180*/  LDGSTS.E [R155+0x14e00], [R84.64], P4 ;  /* 0x14e00000549b7fae */ /* 0x0005e2000a12184a */
[----:B------:R-:W-:Y:S02]  /*7190*/  SEL R8, R71, RZ, P1 ;  /* 0x000000ff47087207 */ /* 0x000fe40000800000 */
[----:B------:R-:W-:Y:S01]  /*71a0*/  SEL R75, R75, RZ, P1 ;  /* 0x000000ff4b4b7207 */ /* 0x000fe20000800000 */
[----:B------:R2:W-:Y:S01]  /*71b0*/  LDGSTS.E [R155+0x15200], [R152.64], P5 ;  /* 0x15200000989b7fae */ /* 0x0005e2000a92184a */
[----:B------:R-:W-:-:S02]  /*71c0*/  ISETP.NE.U32.AND P4, PT, R8, RZ, PT ;  /* 0x000000ff0800720c */ /* 0x000fc40003f85070 */
[----:B------:R-:W-:Y:S01]  /*71d0*/  SEL R8, R74, RZ, P1 ;  /* 0x000000ff4a087207 */ /* 0x000fe20000800000 */
[----:B------:R2:W-:Y:S01]  /*71e0*/  LDGSTS.E [R155+0x15600], [R220.64], P3 ;  /* 0x15600000dc9b7fae */ /* 0x0005e2000992184a */
[----:B------:R-:W-:Y:S02]  /*71f0*/  ISETP.NE.U32.AND P3, PT, R75, RZ, PT ;  /* 0x000000ff4b00720c */ /* 0x000fe40003f65070 */
[----:B------:R-:W-:Y:S01]  /*7200*/  ISETP.NE.U32.AND P5, PT, R8, RZ, PT ;  /* 0x000000ff0800720c */ /* 0x000fe20003fa5070 */
[----:B------:R2:W-:Y:S04]  /*7210*/  LDGSTS.E [R155+0x15a00], [R32.64], P2 ;  /* 0x15a00000209b7fae */ /* 0x0005e8000912184a */
[----:B------:R2:W-:Y:S01]  /*7220*/  LDGSTS.E [R155+0x15e00], [R36.64], P0 ;  /* 0x15e00000249b7fae */ /* 0x0005e2000812184a */
[----:B----4-:R-:W-:-:S03]  /*7230*/  LOP3.LUT R154, R154, 0x3f, RZ, 0xc0, !PT ;  /* 0x0000003f9a9a7812 */ /* 0x010fc600078ec0ff */
[----:B------:R2:W-:Y:S04]  /*7240*/  LDGSTS.E [R155+0x16200], [R40.64], P4 ;  /* 0x16200000289b7fae */ /* 0x0005e8000a12184a */
[----:B------:R2:W-:Y:S01]  /*7250*/  LDGSTS.E [R155+0x16600], [R44.64], P5 ;  /* 0x166000002c9b7fae */ /* 0x0005e2000a92184a */
[----:B------:R-:W-:-:S03]  /*7260*/  SEL R30, RZ, 0x4, P6 ;  /* 0x00000004ff1e7807 */ /* 0x000fc60003000000 */
[----:B------:R2:W-:Y:S01]  /*7270*/  LDGSTS.E [R155+0x16a00], [R48.64], P3 ;  /* 0x16a00000309b7fae */ /* 0x0005e2000992184a */
[----:B------:R-:W-:Y:S02]  /*7280*/  ISETP.GE.AND P3, PT, R154, UR4, PT ;  /* 0x000000049a007c0c */ /* 0x000fe4000bf66270 */
[----:B------:R-:W-:Y:S02]  /*7290*/  SEL R70, R70, RZ, P1 ;  /* 0x000000ff46467207 */ /* 0x000fe40000800000 */
[----:B------:R-:W-:Y:S02]  /*72a0*/  SEL R35, R35, RZ, P1 ;  /* 0x000000ff23237207 */ /* 0x000fe40000800000 */
[----:B------:R-:W-:Y:S02]  /*72b0*/  SEL R34, R34, RZ, P1 ;  /* 0x000000ff22227207 */ /* 0x000fe40000800000 */
[----:B------:R-:W-:Y:S02]  /*72c0*/  SEL R8, RZ, 0x4, P3 ;  /* 0x00000004ff087807 */ /* 0x000fe40001800000 */
[----:B------:R-:W-:-:S02]  /*72d0*/  SEL R31, R31, RZ, P1 ;  /* 0x000000ff1f1f7207 */ /* 0x000fc40000800000 */
[----:B------:R-:W-:Y:S02]  /*72e0*/  ISETP.NE.U32.AND P2, PT, R70, RZ, PT ;  /* 0x000000ff4600720c */ /* 0x000fe40003f45070 */
[----:B------:R-:W-:Y:S02]  /*72f0*/  SEL R30, R30, RZ, P1 ;  /* 0x000000ff1e1e7207 */ /* 0x000fe40000800000 */
[----:B------:R-:W-:Y:S02]  /*7300*/  ISETP.NE.U32.AND P0, PT, R35, RZ, PT ;  /* 0x000000ff2300720c */ /* 0x000fe40003f05070 */
[----:B------:R-:W-:Y:S02]  /*7310*/  ISETP.NE.U32.AND P4, PT, R34, RZ, PT ;  /* 0x000000ff2200720c */ /* 0x000fe40003f85070 */
[----:B------:R-:W-:Y:S02]  /*7320*/  SEL R8, R8, RZ, P1 ;  /* 0x000000ff08087207 */ /* 0x000fe40000800000 */
[----:B------:R-:W-:-:S02]  /*7330*/  ISETP.NE.U32.AND P5, PT, R31, RZ, PT ;  /* 0x000000ff1f00720c */ /* 0x000fc40003fa5070 */
[----:B------:R-:W-:Y:S01]  /*7340*/  ISETP.NE.U32.AND P3, PT, R30, RZ, PT ;  /* 0x000000ff1e00720c */ /* 0x000fe20003f65070 */
[----:B------:R-:W-:Y:S01]  /*7350*/  IMAD.MOV.U32 R31, RZ, RZ, c[0x0][0x18c] ;  /* 0x00006300ff1f7624 */ /* 0x000fe200078e00ff */
[----:B------:R-:W-:Y:S01]  /*7360*/  ISETP.NE.U32.AND P1, PT, R8, RZ, PT ;  /* 0x000000ff0800720c */ /* 0x000fe20003f25070 */
[----:B------:R2:W-:Y:S02]  /*7370*/  LDGSTS.E [R155+0x16e00], [R52.64], P2 ;  /* 0x16e00000349b7fae */ /* 0x0005e4000912184a */
[----:B------:R-:W-:Y:S02]  /*7380*/  IMAD.SHL.U32 R31, R31, 0x40, RZ ;  /* 0x000000401f1f7824 */ /* 0x000fe400078e00ff */
[----:B------:R2:W-:Y:S02]  /*7390*/  LDGSTS.E [R155+0x17200], [R56.64], P0 ;  /* 0x17200000389b7fae */ /* 0x0005e4000812184a */
[C---:B------:R-:W-:Y:S02]  /*73a0*/  IMAD.WIDE R88, R31.reuse, 0x4, R88 ;  /* 0x000000041f587825 */ /* 0x040fe400078e0258 */
[----:B------:R2:W-:Y:S02]  /*73b0*/  LDGSTS.E [R155+0x17600], [R60.64], P4 ;  /* 0x176000003c9b7fae */ /* 0x0005e4000a12184a */
[----:B------:R-:W-:-:S02]  /*73c0*/  IMAD.WIDE R96, R31, 0x4, R96 ;  /* 0x000000041f607825 */ /* 0x000fc400078e0260 */
[----:B------:R2:W-:Y:S02]  /*73d0*/  LDGSTS.E [R155+0x17a00], [R64.64], P5 ;  /* 0x17a00000409b7fae */ /* 0x0005e4000a92184a */
[C---:B------:R-:W-:Y:S02]  /*73e0*/  IMAD.WIDE R104, R31.reuse, 0x4, R104 ;  /* 0x000000041f687825 */ /* 0x040fe400078e0268 */
[----:B------:R2:W-:Y:S02]  /*73f0*/  LDGSTS.E [R155+0x17e00], [R68.64], P3 ;  /* 0x17e00000449b7fae */ /* 0x0005e4000992184a */
[C---:B------:R-:W-:Y:S02]  /*7400*/  IMAD.WIDE R112, R31.reuse, 0x4, R112 ;  /* 0x000000041f707825 */ /* 0x040fe400078e0270 */
[----:B------:R-:W0:Y:S02]  /*7410*/  LDGDEPBAR ;  /* 0x00000000000079af */ /* 0x000e240000000000 */
[----:B------:R-:W-:-:S02]  /*7420*/  IMAD.WIDE R120, R31, 0x4, R120 ;  /* 0x000000041f787825 */ /* 0x000fc400078e0278 */
[----:B------:R3:W-:Y:S02]  /*7430*/  LDGSTS.E [R2+0x8000], [R88.64], P1 ;  /* 0x0800000058027fae */ /* 0x0007e4000892184a */
[C---:B------:R-:W-:Y:S02]  /*7440*/  IMAD.WIDE R128, R31.reuse, 0x4, R128 ;  /* 0x000000041f807825 */ /* 0x040fe400078e0280 */
        /* <DEDUP_REMOVED lines=17> */
[C---:B------:R-:W-:Y:S01]  /*7560*/  IMAD.WIDE R204, R31.reuse, 0x4, R204 ;  /* 0x000000041fcc7825 */ /* 0x040fe200078e02cc */
[----:B------:R-:W-:Y:S01]  /*7570*/  LOP3.LUT R39, R2, 0x20, RZ, 0x3c, !PT ;  /* 0x0000002002277812 */ /* 0x000fe200078e3cff */
        /* <DEDUP_REMOVED lines=31> */
[C---:B------:R-:W-:Y:S01]  /*7770*/  IMAD.WIDE R206, R31.reuse, 0x4, R206 ;  /* 0x000000041fce7825 */ /* 0x040fe200078e02ce */
[----:B--2---:R-:W-:Y:S01]  /*7780*/  LOP3.LUT R155, R2, 0x40, RZ, 0x3c, !PT ;  /* 0x00000040029b7812 */ /* 0x004fe200078e3cff */
        /* <DEDUP_REMOVED lines=34> */
[----:B------:R2:W-:Y:S04]  /*79b0*/  LDGSTS.E [R155+0xdc00], [R184.64], P1 ;  /* 0x0dc00000b89b7fae */ /* 0x0005e8000892184a */
[----:B------:R-:W2:Y:S04]  /*79c0*/  S2R R3, SR_TID.X ;  /* 0x0000000000037919 */ /* 0x000ea80000002100 */
[----:B------:R2:W-:Y:S01]  /*79d0*/  LDGSTS.E [R155+0xe400], [R192.64], P1 ;  /* 0x0e400000c09b7fae */ /* 0x0005e2000892184a */
[----:B------:R-:W-:-:S03]  /*79e0*/  IMAD.WIDE R94, R31, 0x4, R94 ;  /* 0x000000041f5e7825 */ /* 0x000fc600078e025e */
[----:B------:R2:W-:Y:S01]  /*79f0*/  LDGSTS.E [R155+0xec00], [R200.64], P1 ;  /* 0x0ec00000c89b7fae */ /* 0x0005e2000892184a */
[----:B----4-:R-:W-:-:S03]  /*7a00*/  LOP3.LUT R39, R2, 0x60, RZ, 0x3c, !PT ;  /* 0x0000006002277812 */ /* 0x010fc600078e3cff */
[----:B------:R2:W-:Y:S01]  /*7a10*/  LDGSTS.E [R155+0xf400], [R208.64], P1 ;  /* 0x0f400000d09b7fae */ /* 0x0005e2000892184a */
[----:B------:R-:W-:-:S03]  /*7a20*/  IMAD.WIDE R102, R31, 0x4, R102 ;  /* 0x000000041f667825 */ /* 0x000fc600078e0266 */
[----:B------:R2:W-:Y:S01]  /*7a30*/  LDGSTS.E [R155+0xfc00], [R216.64], P1 ;  /* 0x0fc00000d89b7fae */ /* 0x0005e2000892184a */
[----:B------:R-:W-:-:S03]  /*7a40*/  IMAD.WIDE R110, R31, 0x4, R110 ;  /* 0x000000041f6e7825 */ /* 0x000fc600078e026e */
[----:B-1----:R-:W1:Y:S01]  /*7a50*/  S2R R59, SR_TID.X ;  /* 0x00000000003b7919 */ /* 0x002e620000002100 */
[----:B------:R-:W-:-:S03]  /*7a60*/  IMAD.WIDE R118, R31, 0x4, R118 ;  /* 0x000000041f767825 */ /* 0x000fc600078e0276 */
[----:B------:R3:W-:Y:S01]  /*7a70*/  LDGSTS.E [R39+0x8600], [R94.64], P1 ;  /* 0x086000005e277fae */ /* 0x0007e2000892184a */
[----:B--2---:R-:W-:-:S03]  /*7a80*/  IMAD.MOV.U32 R155, RZ, RZ, 0x3f ;  /* 0x0000003fff9b7424 */ /* 0x004fc600078e00ff */
[----:B------:R3:W-:Y:S01]  /*7a90*/  LDGSTS.E [R39+0x8e00], [R102.64], P1 ;  /* 0x08e0000066277fae */ /* 0x0007e2000892184a */
[----:B------:R-:W-:Y:S01]  /*7aa0*/  IMAD.WIDE R126, R31, 0x4, R126 ;  /* 0x000000041f7e7825 */ /* 0x000fe200078e027e */
[----:B------:R-:W-:-:S03]  /*7ab0*/  IADD3 R155, R155, c[0x0][0x180], RZ ;  /* 0x000060009b9b7a10 */ /* 0x000fc60007ffe0ff */
[C---:B------:R-:W-:Y:S01]  /*7ac0*/  IMAD.WIDE R134, R31.reuse, 0x4, R134 ;  /* 0x000000041f867825 */ /* 0x040fe200078e0286 */
[----:B------:R3:W-:Y:S03]  /*7ad0*/  LDGSTS.E [R39+0x9600], [R110.64], P1 ;  /* 0x096000006e277fae */ /* 0x0007e6000892184a */
[----:B------:R-:W-:Y:S01]  /*7ae0*/  IMAD.WIDE R142, R31, 0x4, R142 ;  /* 0x000000041f8e7825 */ /* 0x000fe200078e028e */
[----:B------:R3:W-:Y:S01]  /*7af0*/  LDGSTS.E [R39+0x9e00], [R118.64], P1 ;  /* 0x09e0000076277fae */ /* 0x0007e2000892184a */
[----:B------:R-:W-:Y:S02]  /*7b00*/  ISETP.GT.AND P6, PT, R155, 0x3f, PT ;  /* 0x0000003f9b00780c */ /* 0x000fe40003fc4270 */
[C---:B------:R-:W-:Y:S01]  /*7b10*/  IMAD.WIDE R150, R31.reuse, 0x4, R150 ;  /* 0x000000041f967825 */ /* 0x040fe200078e0296 */
[----:B------:R3:W-:Y:S03]  /*7b20*/  LDGSTS.E [R39+0xa600], [R126.64], P1 ;  /* 0x0a6000007e277fae */ /* 0x0007e6000892184a */
        /* <DEDUP_REMOVED lines=14> */
[----:B------:R-:W-:Y:S01]  /*7c10*/  IMAD.WIDE R218, R31, 0x4, R218 ;  /* 0x000000041fda7825 */ /* 0x000fe200078e02da */
[----:B------:R3:W-:Y:S01]  /*7c20*/  LDGSTS.E [R39+0xe600], [R194.64], P1 ;  /* 0x0e600000c2277fae */ /* 0x0007e2000892184a */
[----:B------:R-:W-:-:S03]  /*7c30*/  SHF.R.U32.HI R3, RZ, 0x6, R3 ;  /* 0x00000006ff037819 */ /* 0x000fc60000011603 */
[----:B------:R3:W-:Y:S04]  /*7c40*/  LDGSTS.E [R39+0xee00], [R202.64], P1 ;  /* 0x0ee00000ca277fae */ /* 0x0007e8000892184a */
[----:B------:R3:W-:Y:S04]  /*7c50*/  LDGSTS.E [R39+0xf600], [R210.64], P1 ;  /* 0x0f600000d2277fae */ /* 0x0007e8000892184a */
[----:B------:R3:W-:Y:S01]  /*7c60*/  LDGSTS.E [R39+0xfe00], [R218.64], P1 ;  /* 0x0fe00000da277fae */ /* 0x0007e2000892184a */
[----:B------:R-:W-:-:S03]  /*7c70*/  SGXT.U32 R3, R3, 0x1 ;  /* 0x000000010303781a */ /* 0x000fc60000000000 */
[----:B------:R-:W0:Y:S01]  /*7c80*/  LDGDEPBAR ;  /* 0x00000000000079af */ /* 0x000e220000000000 */
[----:B------:R-:W-:Y:S05]  /*7c90*/  @P6 BRA `(.L_x_0) ;  /* 0x0000024000006947 */ /* 0x000fea0003800000 */
[----:B-1-3--:R-:W-:Y:S01]  /*7ca0*/  IMAD.SHL.U32 R0, R59, 0x40, RZ ;  /* 0x000000403b007824 */ /* 0x00afe200078e00ff */
[----:B------:R-:W-:Y:S01]  /*7cb0*/  CS2R R76, SRZ ;  /* 0x00000000004c7805 */ /* 0x000fe2000001ff00 */
[----:B------:R-:W-:Y:S01]  /*7cc0*/  CS2R R78, SRZ ;  /* 0x00000000004e7805 */ /* 0x000fe2000001ff00 */
[----:B------:R-:W-:Y:S01]  /*7cd0*/  CS2R R68, SRZ ;  /* 0x0000000000447805 */ /* 0x000fe2000001ff00 */
[----:B------:R-:W-:Y:S01]  /*7ce0*/  CS2R R70, SRZ ;  /* 0x0000000000467805 */ /* 0x000fe2000001ff00 */
[----:B------:R-:W-:Y:S01]  /*7cf0*/  LOP3.LUT R0, R0, 0x1800, RZ, 0xc0, !PT ;  /* 0x0000180000007812 */ /* 0x000fe200078ec0ff */
[----:B------:R-:W-:Y:S01]  /*7d00*/  CS2R R80, SRZ ;  /* 0x0000000000507805 */ /* 0x000fe2000001ff00 */
[----:B------:R-:W-:Y:S01]  /*7d10*/  CS2R R82, SRZ ;  /* 0x0000000000527805 */ /* 0x000fe2000001ff00 */
[----:B------:R-:W-:Y:S01]  /*7d20*/  CS2R R120, SRZ ;  /* 0x0000000000787805 */ /* 0x000fe2000001ff00 */
[----:B------:R-:W-:Y:S01]  /*7d30*/  CS2R R122, SRZ ;  /* 0x00000000007a7805 */ /* 0x000fe2000001ff00 */
[----:B------:R1:W-:Y:S01]  /*7d40*/  STL [R1], R0 ;  /* 0x0000000001007387 */ /* 0x0003e20000100800 */
[----:B------:R-:W-:Y:S01]  /*7d50*/  CS2R R72, SRZ ;  /* 0x0000000000487805 */ /* 0x000fe2000001ff00 */
        /* <DEDUP_REMOVED lines=23> */
[----:B------:R-:W-:Y:S05]  /*7ed0*/  BRA `(.L_x_1) ;  /* 0x00005ab000007947 */ /* 0x000fea0003800000 */
.L_x_0:
[----:B-1----:R-:W2:Y:S04]  /*7ee0*/  LDL.LU R85, [R1+0x44] ;  /* 0x0000440001557983 */ /* 0x002ea80000300800 */
[----:B------:R-:W4:Y:S04]  /*7ef0*/  LDL R84, [R1+0x84] ;  /* 0x0000840001547983 */ /* 0x000f280000100800 */
[----:B---3--:R-:W3:Y:S04]  /*7f00*/  LDL.LU R61, [R1+0x50] ;  /* 0x00005000013d7983 */ /* 0x008ee80000300800 */
[----:B------:R-:W3:Y:S04]  /*7f10*/  LDL.LU R60, [R1+0x4c] ;  /* 0x00004c00013c7983 */ /* 0x000ee80000300800 */
[----:B------:R-:W3:Y:S04]  /*7f20*/  LDL.LU R58, [R1+0x48] ;  /* 0x00004800013a7983 */ /* 0x000ee80000300800 */
[----:B------:R-:W3:Y:S04]  /*7f30*/  LDL R57, [R1+0x88] ;  /* 0x0000880001397983 */ /* 0x000ee80000100800 */
[----:B------:R-:W3:Y:S04]  /*7f40*/  LDL.LU R56, [R1+0x3c] ;  /* 0x00003c0001387983 */ /* 0x000ee80000300800 */
[----:B------:R-:W3:Y:S04]  /*7f50*/  LDL.LU R39, [R1+0x38] ;  /* 0x0000380001277983 */ /* 0x000ee80000300800 */
[----:B------:R-:W3:Y:S04]  /*7f60*/  LDL.LU R36, [R1+0x34] ;  /* 0x0000340001247983 */ /* 0x000ee80000300800 */
[----:B------:R-:W3:Y:S01]  /*7f70*/  LDL.LU R38, [R1+0x30] ;  /* 0x0000300001267983 */ /* 0x000ee20000300800 */
[----:B------:R-:W-:-:S03]  /*7f80*/  IMAD R30, R3, c[0x0][0x188], RZ ;  /* 0x00006200031e7a24 */ /* 0x000fc600078e02ff */
[----:B------:R-:W3:Y:S01]  /*7f90*/  LDL.LU R37, [R1+0x2c] ;  /* 0x00002c0001257983 */ /* 0x000ee20000300800 */
[----:B------:R-:W-:Y:S01]  /*7fa0*/  IMAD R63, R3, c[0x0][0x188], RZ ;  /* 0x00006200033f7a24 */ /* 0x000fe200078e02ff */
[----:B------:R-:W-:Y:S01]  /*7fb0*/  SHF.R.S32.HI R8, RZ, 0x1f, R30 ;  /* 0x0000001fff087819 */ /* 0x000fe2000001141e */
[----:B------:R-:W-:Y:S01]  /*7fc0*/  IMAD.MOV.U32 R62, RZ, RZ, c[0x0][0x188] ;  /* 0x00006200ff3e7624 */ /* 0x000fe200078e00ff */
[----:B------:R-:W-:Y:S01]  /*7fd0*/  SHF.R.S32.HI R45, RZ, 0x1f, R31 ;  /* 0x0000001fff2d7819 */ /* 0x000fe2000001141f */
[----:B------:R-:W-:Y:S01]  /*7fe0*/  IMAD.U32 R43, RZ, RZ, UR5 ;  /* 0x00000005ff2b7e24 */ /* 0x000fe2000f8e00ff */
[----:B------:R-:W-:Y:S01]  /*7ff0*/  SHF.L.U64.HI R32, R30, 0x2, R8 ;  /* 0x000000021e207819 */ /* 0x000fe20000010208 */
[----:B------:R-:W-:Y:S01]  /*8000*/  IMAD R62, R62, 0x2, R63 ;  /* 0x000000023e3e7824 */ /* 0x000fe200078e023f */
[C---:B------:R-:W-:Y:S01]  /*8010*/  SHF.L.U64.HI R42, R31.reuse, 0x3, R45 ;  /* 0x000000031f2a7819 */ /* 0x040fe2000001022d */
[----:B------:R-:W-:Y:S01]  /*8020*/  IMAD.SHL.U32 R46, R31, 0x8, RZ ;  /* 0x000000081f2e7824 */ /* 0x000fe200078e00ff */
[----:B------:R-:W-:Y:S01]  /*8030*/  SHF.R.S32.HI R41, RZ, 0x1f, R155 ;  /* 0x0000001fff297819 */ /* 0x000fe2000001149b */
[----:B------:R1:W-:Y:S01]  /*8040*/  STL [R1+0x58], R32 ;  /* 0x0000582001007387 */ /* 0x0003e20000100800 */
[----:B------:R-:W-:-:S02]  /*8050*/  SHF.R.S32.HI R8, RZ, 0x1f, R62 ;  /* 0x0000001fff087819 */ /* 0x000fc4000001143e */
[----:B------:R-:W-:Y:S02]  /*8060*/  SHF.R.S32.HI R47, RZ, 0x1f, R250 ;  /* 0x0000001fff2f7819 */ /* 0x000fe400000114fa */
[----:B------:R-:W-:Y:S02]  /*8070*/  SHF.L.U64.HI R34, R62, 0x2, R8 ;  /* 0x000000023e227819 */ /* 0x000fe40000010208 */
[----:B------:R-:W-:Y:S02]  /*8080*/  SHF.R.S32.HI R51, RZ, 0x1f, R246 ;  /* 0x0000001fff337819 */ /* 0x000fe400000114f6 */
[----:B------:R-:W-:Y:S01]  /*8090*/  SHF.R.S32.HI R49, RZ, 0x1f, R244 ;  /* 0x0000001fff317819 */ /* 0x000fe200000114f4 */
[----:B------:R-:W-:Y:S01]  /*80a0*/  STL [R1+0x54], R34 ;  /* 0x0000542201007387 */ /* 0x000fe20000100800 */
[----:B------:R-:W-:Y:S02]  /*80b0*/  SHF.R.S32.HI R128, RZ, 0x1f, R241 ;  /* 0x0000001fff807819 */ /* 0x000fe400000114f1 */
[----:B------:R-:W-:-:S02]  /*80c0*/  SHF.R.S32.HI R136, RZ, 0x1f, R239 ;  /* 0x0000001fff887819 */ /* 0x000fc400000114ef */
[----:B------:R-:W-:Y:S02]  /*80d0*/  SHF.R.S32.HI R140, RZ, 0x1f, R237 ;  /* 0x0000001fff8c7819 */ /* 0x000fe400000114ed */
[----:B------:R-:W-:Y:S02]  /*80e0*/  SHF.R.S32.HI R144, RZ, 0x1f, R235 ;  /* 0x0000001fff907819 */ /* 0x000fe400000114eb */
[----:B------:R-:W-:Y:S02]  /*80f0*/  SHF.R.S32.HI R148, RZ, 0x1f, R233 ;  /* 0x0000001fff947819 */ /* 0x000fe400000114e9 */
[----:B------:R-:W-:Y:S02]  /*8100*/  LEA.HI R41, R41, R155, RZ, 0x6 ;  /* 0x0000009b29297211 */ /* 0x000fe400078f30ff */
[----:B--2---:R-:W-:-:S04]  /*8110*/  SHF.R.S32.HI R44, RZ, 0x1f, R85 ;  /* 0x0000001fff2c7819 */ /* 0x004fc80000011455 */
[----:B------:R-:W-:Y:S02]  /*8120*/  SHF.L.U64.HI R44, R85, 0x2, R44 ;  /* 0x00000002552c7819 */ /* 0x000fe4000001022c */
[----:B----4-:R-:W-:Y:S02]  /*8130*/  LEA R43, P0, R43, R84, 0x3 ;  /* 0x000000542b2b7211 */ /* 0x010fe400078018ff */
[----:B---3--:R-:W-:Y:S02]  /*8140*/  SHF.R.S32.HI R30, RZ, 0x1f, R61 ;  /* 0x0000001fff1e7819 */ /* 0x008fe4000001143d */
[----:B-1----:R-:W-:Y:S02]  /*8150*/  SHF.R.S32.HI R32, RZ, 0x1f, R60 ;  /* 0x0000001fff207819 */ /* 0x002fe4000001143c */
[----:B------:R-:W-:Y:S02]  /*8160*/  SHF.L.U64.HI R8, R61, 0x2, R30 ;  /* 0x000000023d087819 */ /* 0x000fe4000001021e */
[----:B------:R-:W-:-:S02]  /*8170*/  SHF.R.S32.HI R33, RZ, 0x1f, R58 ;  /* 0x0000001fff217819 */ /* 0x000fc4000001143a */
[----:B------:R-:W-:Y:S01]  /*8180*/  SHF.L.U64.HI R30, R60, 0x2, R32 ;  /* 0x000000023c1e7819 */ /* 0x000fe20000010220 */
[----:B------:R1:W-:Y:S01]  /*8190*/  STL [R1+0x50], R8 ;  /* 0x0000500801007387 */ /* 0x0003e20000100800 */
[----:B------:R-:W-:-:S03]  /*81a0*/  SHF.L.U64.HI R32, R58, 0x2, R33 ;  /* 0x000000023a207819 */ /* 0x000fc60000010221 */
[----:B------:R2:W-:Y:S04]  /*81b0*/  STL [R1+0x4c], R30 ;  /* 0x00004c1e01007387 */ /* 0x0005e80000100800 */
[----:B------:R3:W-:Y:S01]  /*81c0*/  STL [R1+0x48], R32 ;  /* 0x0000482001007387 */ /* 0x0007e20000100800 */
[----:B-1----:R-:W-:Y:S02]  /*81d0*/  SHF.R.S32.HI R8, RZ, 0x1f, R57 ;  /* 0x0000001fff087819 */ /* 0x002fe40000011439 */
[----:B------:R-:W-:Y:S02]  /*81e0*/  SHF.R.S32.HI R33, RZ, 0x1f, R36 ;  /* 0x0000001fff217819 */ /* 0x000fe40000011424 */
[----:B--2---:R-:W-:Y:S02]  /*81f0*/  SHF.R.S32.HI R30, RZ, 0x1f, R56 ;  /* 0x0000001fff1e7819 */ /* 0x004fe40000011438 */
[----:B------:R-:W-:-:S02]  /*8200*/  SHF.L.U64.HI R35, R57, 0x2, R8 ;  /* 0x0000000239237819 */ /* 0x000fc40000010208 */
[----:B---3--:R-:W-:Y:S02]  /*8210*/  SHF.R.S32.HI R32, RZ, 0x1f, R39 ;  /* 0x0000001fff207819 */ /* 0x008fe40000011427 */
[----:B------:R-:W-:Y:S01]  /*8220*/  SHF.L.U64.HI R34, R56, 0x2, R30 ;  /* 0x0000000238227819 */ /* 0x000fe2000001021e */
[----:B------:R-:W-:Y:S01]  /*8230*/  STL [R1+0x44], R35 ;  /* 0x0000442301007387 */ /* 0x000fe20000100800 */
[----:B------:R-:W-:Y:S02]  /*8240*/  SHF.L.U64.HI R8, R39, 0x2, R32 ;  /* 0x0000000227087819 */ /* 0x000fe40000010220 */
[----:B------:R-:W-:Y:S01]  /*8250*/  SHF.L.U64.HI R30, R36, 0x2, R33 ;  /* 0x00000002241e7819 */ /* 0x000fe20000010221 */
[----:B------:R-:W-:Y:S01]  /*8260*/  STL [R1+0x40], R34 ;  /* 0x0000402201007387 */ /* 0x000fe20000100800 */
[----:B------:R-:W-:Y:S01]  /*8270*/  SHF.R.S32.HI R32, RZ, 0x1f, R245 ;  /* 0x0000001fff207819 */ /* 0x000fe200000114f5 */
[----:B------:R-:W-:Y:S02]  /*8280*/  IMAD R36, R154, c[0x0][0x18c], RZ ;  /* 0x000063009a247a24 */ /* 0x000fe400078e02ff */
[----:B------:R1:W-:Y:S03]  /*8290*/  STL [R1+0x3c], R8 ;  /* 0x00003c0801007387 */ /* 0x0003e60000100800 */
[----:B------:R-:W-:Y:S01]  /*82a0*/  SHF.R.S32.HI R33, RZ, 0x1f, R36 ;  /* 0x0000001fff217819 */ /* 0x000fe20000011424 */
[----:B------:R2:W-:Y:S01]  /*82b0*/  STL [R1+0x38], R30 ;  /* 0x0000381e01007387 */ /* 0x0005e20000100800 */
[----:B-1----:R-:W-:-:S02]  /*82c0*/  SHF.R.S32.HI R8, RZ, 0x1f, R38 ;  /* 0x0000001fff087819 */ /* 0x002fc40000011426 */
[----:B--2---:R-:W-:Y:S02]  /*82d0*/  SHF.R.S32.HI R30, RZ, 0x1f, R37 ;  /* 0x0000001fff1e7819 */ /* 0x004fe40000011425 */
[----:B------:R-:W-:Y:S02]  /*82e0*/  SHF.L.U64.HI R8, R38, 0x2, R8 ;  /* 0x0000000226087819 */ /* 0x000fe40000010208 */
[----:B------:R-:W-:Y:S02]  /*82f0*/  SHF.L.U64.HI R34, R37, 0x2, R30 ;  /* 0x0000000225227819 */ /* 0x000fe4000001021e */
[----:B------:R-:W-:Y:S01]  /*8300*/  SHF.L.U64.HI R30, R245, 0x2, R32 ;  /* 0x00000002f51e7819 */ /* 0x000fe20000010220 */
[----:B------:R1:W-:Y:S01]  /*8310*/  STL [R1+0x34], R8 ;  /* 0x0000340801007387 */ /* 0x0003e20000100800 */
[----:B------:R-:W-:Y:S02]  /*8320*/  LOP3.LUT R245, R59, 0x3, RZ, 0xc0, !PT ;  /* 0x000000033bf57812 */ /* 0x000fe400078ec0ff */
[----:B------:R-:W-:Y:S01]  /*8330*/  SHF.R.S32.HI R32, RZ, 0x1f, R251 ;  /* 0x0000001fff207819 */ /* 0x000fe200000114fb */
[----:B------:R-:W-:Y:S01]  /*8340*/  STL [R1+0x30], R34 ;  /* 0x0000302201007387 */ /* 0x000fe20000100800 */
[----:B------:R-:W-:-:S03]  /*8350*/  LEA R38, P1, R252, R46, 0x2 ;  /* 0x0000002efc267211 */ /* 0x000fc600078210ff */
[----:B------:R2:W-:Y:S01]  /*8360*/  STL [R1+0x2c], R30 ;  /* 0x00002c1e01007387 */ /* 0x0005e20000100800 */
[----:B-1----:R-:W-:-:S03]  /*8370*/  SHF.L.U64.HI R8, R36, 0x2, R33 ;  /* 0x0000000224087819 */ /* 0x002fc60000010221 */
[----:B------:R-:W3:Y:S01]  /*8380*/  LDL.LU R87, [R1] ;  /* 0x0000000001577983 */ /* 0x000ee20000300800 */
[----:B------:R-:W-:Y:S02]  /*8390*/  SHF.R.S32.HI R33, RZ, 0x1f, R252 ;  /* 0x0000001fff217819 */ /* 0x000fe400000114fc */
[----:B------:R-:W-:Y:S01]  /*83a0*/  LEA R36, P2, R251, R46, 0x2 ;  /* 0x0000002efb247211 */ /* 0x000fe200078410ff */
[----:B------:R-:W4:Y:S01]  /*83b0*/  LDL R85, [R1+0x8] ;  /* 0x0000080001557983 */ /* 0x000f220000100800 */
[----:B--2---:R-:W-:-:S03]  /*83c0*/  LOP3.LUT R30, R59, 0x1c, RZ, 0xc0, !PT ;  /* 0x0000001c3b1e7812 */ /* 0x004fc600078ec0ff */
[----:B------:R-:W2:Y:S04]  /*83d0*/  LDL R86, [R1+0x4] ;  /* 0x0000040001567983 */ /* 0x000ea80000100800 */
[----:B------:R-:W2:Y:S04]  /*83e0*/  LDL R61, [R1+0x18] ;  /* 0x00001800013d7983 */ /* 0x000ea80000100800 */
[----:B------:R-:W2:Y:S04]  /*83f0*/  LDL R84, [R1+0xc] ;  /* 0x00000c0001547983 */ /* 0x000ea80000100800 */
[----:B------:R-:W2:Y:S04]  /*8400*/  LDL R63, [R1+0x10] ;  /* 0x00001000013f7983 */ /* 0x000ea80000100800 */
[----:B------:R-:W2:Y:S04]  /*8410*/  LDL R62, [R1+0x14] ;  /* 0x00001400013e7983 */ /* 0x000ea80000100800 */
[----:B------:R-:W2:Y:S04]  /*8420*/  LDL R56, [R1+0x28] ;  /* 0x0000280001387983 */ /* 0x000ea80000100800 */
[----:B------:R-:W2:Y:S04]  /*8430*/  LDL R60, [R1+0x1c] ;  /* 0x00001c00013c7983 */ /* 0x000ea80000100800 */
[----:B------:R-:W2:Y:S04]  /*8440*/  LDL R58, [R1+0x20] ;  /* 0x00002000013a7983 */ /* 0x000ea80000100800 */
[----:B------:R-:W2:Y:S01]  /*8450*/  LDL R57, [R1+0x24] ;  /* 0x0000240001397983 */ /* 0x000ea20000100800 */
[----:B------:R-:W-:Y:S01]  /*8460*/  IMAD R245, R245, 0x120, R30 ;  /* 0x00000120f5f57824 */ /* 0x000fe200078e021e */
[----:B------:R-:W-:-:S02]  /*8470*/  LEA.HI.X R252, R252, R42, R33, 0x2, P1 ;  /* 0x0000002afcfc7211 */ /* 0x000fc400008f1421 */
[----:B------:R-:W-:Y:S02]  /*8480*/  LEA.HI.X R251, R251, R42, R32, 0x2, P2 ;  /* 0x0000002afbfb7211 */ /* 0x000fe400010f1420 */
[----:B------:R-:W-:Y:S02]  /*8490*/  SHF.R.S32.HI R32, RZ, 0x1f, R249 ;  /* 0x0000001fff207819 */ /* 0x000fe400000114f9 */
[----:B------:R-:W-:Y:S02]  /*84a0*/  SHF.R.S32.HI R35, RZ, 0x1f, R248 ;  /* 0x0000001fff237819 */ /* 0x000fe400000114f8 */
[----:B------:R-:W-:Y:S02]  /*84b0*/  SHF.R.S32.HI R30, RZ, 0x1f, R247 ;  /* 0x0000001fff1e7819 */ /* 0x000fe400000114f7 */
[-C--:B------:R-:W-:Y:S02]  /*84c0*/  LEA R39, P1, R250, R46.reuse, 0x2 ;  /* 0x0000002efa277211 */ /* 0x080fe400078210ff */
[----:B------:R-:W-:-:S02]  /*84d0*/  LEA R37, P2, R249, R46, 0x2 ;  /* 0x0000002ef9257211 */ /* 0x000fc400078410ff */
[-C--:B------:R-:W-:Y:S02]  /*84e0*/  LEA R34, P3, R248, R46.reuse, 0x2 ;  /* 0x0000002ef8227211 */ /* 0x080fe400078610ff */
[----:B------:R-:W-:Y:S02]  /*84f0*/  LEA R33, P4, R247, R46, 0x2 ;  /* 0x0000002ef7217211 */ /* 0x000fe400078810ff */
[-C--:B------:R-:W-:Y:S02]  /*8500*/  LEA.HI.X R250, R250, R42.reuse, R47, 0x2, P1 ;  /* 0x0000002afafa7211 */ /* 0x080fe400008f142f */
[-C--:B------:R-:W-:Y:S02]  /*8510*/  LEA.HI.X R249, R249, R42.reuse, R32, 0x2, P2 ;  /* 0x0000002af9f97211 */ /* 0x080fe400010f1420 */
[-C--:B------:R-:W-:Y:S02]  /*8520*/  LEA.HI.X R248, R248, R42.reuse, R35, 0x2, P3 ;  /* 0x0000002af8f87211 */ /* 0x080fe400018f1423 */
[----:B------:R-:W-:-:S02]  /*8530*/  LEA.HI.X R247, R247, R42, R30, 0x2, P4 ;  /* 0x0000002af7f77211 */ /* 0x000fc400020f141e */
[----:B------:R-:W-:Y:S02]  /*8540*/  SHF.R.S32.HI R47, RZ, 0x1f, R243 ;  /* 0x0000001fff2f7819 */ /* 0x000fe400000114f3 */
[-C--:B------:R-:W-:Y:S02]  /*8550*/  LEA R40, P1, R246, R46.reuse, 0x2 ;  /* 0x0000002ef6287211 */ /* 0x080fe400078210ff */
[-C--:B------:R-:W-:Y:S02]  /*8560*/  LEA R35, P2, R244, R46.reuse, 0x2 ;  /* 0x0000002ef4237211 */ /* 0x080fe400078410ff */
[-C--:B------:R-:W-:Y:S02]  /*8570*/  LEA R32, P3, R243, R46.reuse, 0x2 ;  /* 0x0000002ef3207211 */ /* 0x080fe400078610ff */
[----:B------:R-:W-:Y:S02]  /*8580*/  LEA R129, P4, R241, R46, 0x2 ;  /* 0x0000002ef1817211 */ /* 0x000fe400078810ff */
[----:B------:R-:W-:-:S02]  /*8590*/  LEA.HI.X R30, R246, R42, R51, 0x2, P1 ;  /* 0x0000002af61e7211 */ /* 0x000fc400008f1433 */
[-C--:B------:R-:W-:Y:S02]  /*85a0*/  LEA.HI.X R244, R244, R42.reuse, R49, 0x2, P2 ;  /* 0x0000002af4f47211 */ /* 0x080fe400010f1431 */
[-C--:B------:R-:W-:Y:S02]  /*85b0*/  LEA.HI.X R243, R243, R42.reuse, R47, 0x2, P3 ;  /* 0x0000002af3f37211 */ /* 0x080fe400018f142f */
[----:B------:R-:W-:Y:S02]  /*85c0*/  LEA.HI.X R128, R241, R42, R128, 0x2, P4 ;  /* 0x0000002af1807211 */ /* 0x000fe400020f1480 */
[----:B------:R-:W-:Y:S02]  /*85d0*/  SHF.R.S32.HI R49, RZ, 0x1f, R240 ;  /* 0x0000001fff317819 */ /* 0x000fe400000114f0 */
[----:B------:R-:W-:Y:S02]  /*85e0*/  SHF.R.S32.HI R47, RZ, 0x1f, R238 ;  /* 0x0000001fff2f7819 */ /* 0x000fe400000114ee */
[----:B------:R-:W-:-:S02]  /*85f0*/  LEA R131, P1, R240, R46, 0x2 ;  /* 0x0000002ef0837211 */ /* 0x000fc400078210ff */
[-C--:B------:R-:W-:Y:S02]  /*8600*/  LEA R137, P2, R239, R46.reuse, 0x2 ;  /* 0x0000002eef897211 */ /* 0x080fe400078410ff */
[-C--:B------:R-:W-:Y:S02]  /*8610*/  LEA R139, P3, R238, R46.reuse, 0x2 ;  /* 0x0000002eee8b7211 */ /* 0x080fe400078610ff */
[----:B------:R-:W-:Y:S02]  /*8620*/  LEA R141, P4, R237, R46, 0x2 ;  /* 0x0000002eed8d7211 */ /* 0x000fe400078810ff */
[-C--:B------:R-:W-:Y:S02]  /*8630*/  LEA.HI.X R130, R240, R42.reuse, R49, 0x2, P1 ;  /* 0x0000002af0827211 */ /* 0x080fe400008f1431 */
[-C--:B------:R-:W-:Y:S02]  /*8640*/  LEA.HI.X R136, R239, R42.reuse, R136, 0x2, P2 ;  /* 0x0000002aef887211 */ /* 0x080fe400010f1488 */
[----:B------:R-:W-:-:S02]  /*8650*/  LEA.HI.X R138, R238, R42, R47, 0x2, P3 ;  /* 0x0000002aee8a7211 */ /* 0x000fc400018f142f */
[----:B------:R-:W-:Y:S02]  /*8660*/  LEA.HI.X R140, R237, R42, R140, 0x2, P4 ;  /* 0x0000002aed8c7211 */ /* 0x000fe400020f148c */
[----:B------:R-:W-:Y:S02]  /*8670*/  SHF.R.S32.HI R49, RZ, 0x1f, R236 ;  /* 0x0000001fff317819 */ /* 0x000fe400000114ec */
[----:B------:R-:W-:Y:S02]  /*8680*/  SHF.R.S32.HI R47, RZ, 0x1f, R234 ;  /* 0x0000001fff2f7819 */ /* 0x000fe400000114ea */
[-C--:B------:R-:W-:Y:S02]  /*8690*/  LEA R143, P1, R236, R46.reuse, 0x2 ;  /* 0x0000002eec8f7211 */ /* 0x080fe400078210ff */
[-C--:B------:R-:W-:Y:S02]  /*86a0*/  LEA R145, P2, R235, R46.reuse, 0x2 ;  /* 0x0000002eeb917211 */ /* 0x080fe400078410ff */
[----:B------:R-:W-:-:S02]  /*86b0*/  LEA R147, P3, R234, R46, 0x2 ;  /* 0x0000002eea937211 */ /* 0x000fc400078610ff */
[----:B------:R-:W-:Y:S02]  /*86c0*/  LEA R149, P4, R233, R46, 0x2 ;  /* 0x0000002ee9957211 */ /* 0x000fe400078810ff */
[-C--:B------:R-:W-:Y:S02]  /*86d0*/  LEA.HI.X R142, R236, R42.reuse, R49, 0x2, P1 ;  /* 0x0000002aec8e7211 */ /* 0x080fe400008f1431 */
[-C--:B------:R-:W-:Y:S02]  /*86e0*/  LEA.HI.X R144, R235, R42.reuse, R144, 0x2, P2 ;  /* 0x0000002aeb907211 */ /* 0x080fe400010f1490 */
[-C--:B------:R-:W-:Y:S02]  /*86f0*/  LEA.HI.X R146, R234, R42.reuse, R47, 0x2, P3 ;  /* 0x0000002aea927211 */ /* 0x080fe400018f142f */
[----:B------:R-:W-:Y:S02]  /*8700*/  LEA.HI.X R148, R233, R42, R148, 0x2, P4 ;  /* 0x0000002ae9947211 */ /* 0x000fe400020f1494 */
[----:B------:R-:W-:-:S02]  /*8710*/  SHF.R.S32.HI R49, RZ, 0x1f, R232 ;  /* 0x0000001fff317819 */ /* 0x000fc400000114e8 */
[----:B------:R-:W-:Y:S02]  /*8720*/  SHF.R.S32.HI R152, RZ, 0x1f, R231 ;  /* 0x0000001fff987819 */ /* 0x000fe400000114e7 */
        /* <DEDUP_REMOVED lines=25> */
[-C--:B------:R-:W-:Y:S02]  /*88c0*/  LEA R169, P2, R223, R46.reuse, 0x2 ;  /* 0x0000002edfa97211 */ /* 0x080fe400078410ff */
[-C--:B------:R-:W-:Y:S02]  /*88d0*/  LEA R171, P3, R222, R46.reuse, 0x2 ;  /* 0x0000002edeab7211 */ /* 0x080fe400078610ff */
[----:B------:R-:W-:Y:S02]  /*88e0*/  LEA R173, P4, R29, R46, 0x2 ;  /* 0x0000002e1dad7211 */ /* 0x000fe400078810ff */
[----:B------:R-:W-:-:S02]  /*88f0*/  SHF.R.S32.HI R51, RZ, 0x1f, R224 ;  /* 0x0000001fff337819 */ /* 0x000fc400000114e0 */
[----:B------:R-:W-:Y:S02]  /*8900*/  LEA R167, P1, R224, R46, 0x2 ;  /* 0x0000002ee0a77211 */ /* 0x000fe400078210ff */
[-C--:B------:R-:W-:Y:S02]  /*8910*/  LEA.HI.X R168, R223, R42.reuse, R168, 0x2, P2 ;  /* 0x0000002adfa87211 */ /* 0x080fe400010f14a8 */
[-C--:B------:R-:W-:Y:S02]  /*8920*/  LEA.HI.X R170, R222, R42.reuse, R49, 0x2, P3 ;  /* 0x0000002adeaa7211 */ /* 0x080fe400018f1431 */
[----:B------:R-:W-:Y:S02]  /*8930*/  LEA.HI.X R29, R29, R42, R47, 0x2, P4 ;  /* 0x0000002a1d1d7211 */ /* 0x000fe400020f142f */
[----:B------:R-:W-:Y:S02]  /*8940*/  SHF.R.S32.HI R176, RZ, 0x1f, R27 ;  /* 0x0000001fffb07819 */ /* 0x000fe4000001141b */
[----:B------:R-:W-:-:S02]  /*8950*/  SHF.R.S32.HI R47, RZ, 0x1f, R26 ;  /* 0x0000001fff2f7819 */ /* 0x000fc4000001141a */
[----:B------:R-:W-:Y:S02]  /*8960*/  SHF.R.S32.HI R180, RZ, 0x1f, R25 ;  /* 0x0000001fffb47819 */ /* 0x000fe40000011419 */
[-C--:B------:R-:W-:Y:S02]  /*8970*/  LEA R177, P2, R27, R46.reuse, 0x2 ;  /* 0x0000002e1bb17211 */ /* 0x080fe400078410ff */
[-C--:B------:R-:W-:Y:S02]  /*8980*/  LEA R179, P3, R26, R46.reuse, 0x2 ;  /* 0x0000002e1ab37211 */ /* 0x080fe400078610ff */
[----:B------:R-:W-:Y:S02]  /*8990*/  LEA R181, P4, R25, R46, 0x2 ;  /* 0x0000002e19b57211 */ /* 0x000fe400078810ff */
[----:B------:R-:W-:Y:S02]  /*89a0*/  LEA.HI.X R166, R224, R42, R51, 0x2, P1 ;  /* 0x0000002ae0a67211 */ /* 0x000fe400008f1433 */
        /* <DEDUP_REMOVED lines=19> */
[CC--:B------:R-:W-:Y:S02]  /*8ae0*/  LEA R193, P2, R19.reuse, R46.reuse, 0x2 ;  /* 0x0000002e13c17211 */ /* 0x0c0fe400078410ff */
[----:B------:R-:W-:Y:S02]  /*8af0*/  LEA R195, P3, R18, R46, 0x2 ;  /* 0x0000002e12c37211 */ /* 0x000fe400078610ff */
[----:B------:R-:W-:Y:S02]  /*8b00*/  LEA.HI.X R182, R24, R42, R27, 0x2, P1 ;  /* 0x0000002a18b67211 */ /* 0x000fe400008f141b */
[----:B------:R-:W-:Y:S02]  /*8b10*/  SHF.R.S32.HI R23, RZ, 0x1f, R20 ;  /* 0x0000001fff177819 */ /* 0x000fe40000011414 */
[----:B------:R-:W-:Y:S02]  /*8b20*/  LEA R191, P1, R20, R46, 0x2 ;  /* 0x0000002e14bf7211 */ /* 0x000fe400078210ff */
[----:B------:R-:W-:-:S02]  /*8b30*/  LEA.HI.X R192, R19, R42, R192, 0x2, P2 ;  /* 0x0000002a13c07211 */ /* 0x000fc400010f14c0 */
[----:B------:R-:W-:Y:S02]  /*8b40*/  LEA.HI.X R194, R18, R42, R21, 0x2, P3 ;  /* 0x0000002a12c27211 */ /* 0x000fe400018f1415 */
[----:B------:R-:W-:Y:S02]  /*8b50*/  SHF.R.S32.HI R200, RZ, 0x1f, R15 ;  /* 0x0000001fffc87819 */ /* 0x000fe4000001140f */
[----:B------:R-:W-:Y:S02]  /*8b60*/  SHF.R.S32.HI R202, RZ, 0x1f, R14 ;  /* 0x0000001fffca7819 */ /* 0x000fe4000001140e */
[-C--:B------:R-:W-:Y:S02]  /*8b70*/  LEA R201, P2, R15, R46.reuse, 0x2 ;  /* 0x0000002e0fc97211 */ /* 0x080fe400078410ff */
[----:B------:R-:W-:Y:S02]  /*8b80*/  LEA R203, P3, R14, R46, 0x2 ;  /* 0x0000002e0ecb7211 */ /* 0x000fe400078610ff */
[----:B------:R-:W-:-:S02]  /*8b90*/  SHF.R.S32.HI R196, RZ, 0x1f, R17 ;  /* 0x0000001fffc47819 */ /* 0x000fc40000011411 */
[----:B------:R-:W-:Y:S02]  /*8ba0*/  LEA R197, P4, R17, R46, 0x2 ;  /* 0x0000002e11c57211 */ /* 0x000fe400078810ff */
[----:B------:R-:W-:Y:S02]  /*8bb0*/  LEA.HI.X R190, R20, R42, R23, 0x2, P1 ;  /* 0x0000002a14be7211 */ /* 0x000fe400008f1417 */
[----:B------:R-:W-:Y:S02]  /*8bc0*/  SHF.R.S32.HI R198, RZ, 0x1f, R16 ;  /* 0x0000001fffc67819 */ /* 0x000fe40000011410 */
[----:B------:R-:W-:Y:S02]  /*8bd0*/  LEA R199, P1, R16, R46, 0x2 ;  /* 0x0000002e10c77211 */ /* 0x000fe400078210ff */
[-C--:B------:R-:W-:Y:S02]  /*8be0*/  LEA.HI.X R200, R15, R42.reuse, R200, 0x2, P2 ;  /* 0x0000002a0fc87211 */ /* 0x080fe400010f14c8 */
[----:B------:R-:W-:-:S02]  /*8bf0*/  LEA.HI.X R202, R14, R42, R202, 0x2, P3 ;  /* 0x0000002a0eca7211 */ /* 0x000fc400018f14ca */
[----:B------:R-:W-:Y:S02]  /*8c00*/  SHF.R.S32.HI R208, RZ, 0x1f, R11 ;  /* 0x0000001fffd07819 */ /* 0x000fe4000001140b */
[----:B------:R-:W-:Y:S02]  /*8c10*/  SHF.R.S32.HI R210, RZ, 0x1f, R10 ;  /* 0x0000001fffd27819 */ /* 0x000fe4000001140a */
[-C--:B------:R-:W-:Y:S02]  /*8c20*/  LEA R209, P2, R11, R46.reuse, 0x2 ;  /* 0x0000002e0bd17211 */ /* 0x080fe400078410ff */
[----:B------:R-:W-:Y:S02]  /*8c30*/  LEA R211, P3, R10, R46, 0x2 ;  /* 0x0000002e0ad37211 */ /* 0x000fe400078610ff */
[----:B------:R-:W-:Y:S02]  /*8c40*/  LEA.HI.X R196, R17, R42, R196, 0x2, P4 ;  /* 0x0000002a11c47211 */ /* 0x000fe400020f14c4 */
[----:B------:R-:W-:-:S02]  /*8c50*/  SHF.R.S32.HI R204, RZ, 0x1f, R13 ;  /* 0x0000001fffcc7819 */ /* 0x000fc4000001140d */
[----:B------:R-:W-:Y:S02]  /*8c60*/  LEA R205, P4, R13, R46, 0x2 ;  /* 0x0000002e0dcd7211 */ /* 0x000fe400078810ff */
[----:B------:R-:W-:Y:S02]  /*8c70*/  LEA.HI.X R198, R16, R42, R198, 0x2, P1 ;  /* 0x0000002a10c67211 */ /* 0x000fe400008f14c6 */
[----:B------:R-:W-:Y:S02]  /*8c80*/  SHF.R.S32.HI R206, RZ, 0x1f, R12 ;  /* 0x0000001fffce7819 */ /* 0x000fe4000001140c */
[----:B------:R-:W-:Y:S02]  /*8c90*/  LEA R207, P1, R12, R46, 0x2 ;  /* 0x0000002e0ccf7211 */ /* 0x000fe400078210ff */
[-C--:B------:R-:W-:Y:S02]  /*8ca0*/  LEA.HI.X R208, R11, R42.reuse, R208, 0x2, P2 ;  /* 0x0000002a0bd07211 */ /* 0x080fe400010f14d0 */
[----:B------:R-:W-:-:S02]  /*8cb0*/  LEA.HI.X R210, R10, R42, R210, 0x2, P3 ;  /* 0x0000002a0ad27211 */ /* 0x000fc400018f14d2 */
[----:B-----5:R-:W-:Y:S02]  /*8cc0*/  SHF.R.S32.HI R10, RZ, 0x1f, R6 ;  /* 0x0000001fff0a7819 */ /* 0x020fe40000011406 */
[----:B------:R-:W-:Y:S02]  /*8cd0*/  LEA R217, P2, R6, R46, 0x2 ;  /* 0x0000002e06d97211 */ /* 0x000fe400078410ff */
[----:B------:R-:W-:Y:S02]  /*8ce0*/  LEA.HI.X R204, R13, R42, R204, 0x2, P4 ;  /* 0x0000002a0dcc7211 */ /* 0x000fe400020f14cc */
[----:B------:R-:W-:Y:S02]  /*8cf0*/  SHF.R.S32.HI R212, RZ, 0x1f, R9 ;  /* 0x0000001fffd47819 */ /* 0x000fe40000011409 */
[----:B------:R-:W-:Y:S02]  /*8d00*/  LEA R213, P4, R9, R46, 0x2 ;  /* 0x0000002e09d57211 */ /* 0x000fe400078810ff */
[----:B------:R-:W-:-:S02]  /*8d10*/  LEA.HI.X R206, R12, R42, R206, 0x2, P1 ;  /* 0x0000002a0cce7211 */ /* 0x000fc400008f14ce */
[----:B------:R-:W-:Y:S02]  /*8d20*/  SHF.R.S32.HI R214, RZ, 0x1f, R7 ;  /* 0x0000001fffd67819 */ /* 0x000fe40000011407 */
[----:B------:R-:W-:Y:S02]  /*8d30*/  LEA R215, P1, R7, R46, 0x2 ;  /* 0x0000002e07d77211 */ /* 0x000fe400078210ff */
[----:B------:R-:W-:Y:S01]  /*8d40*/  LEA.HI.X R6, R6, R42, R10, 0x2, P2 ;  /* 0x0000002a06067211 */ /* 0x000fe200010f140a */
[----:B------:R-:W-:Y:S01]  /*8d50*/  USHF.R.S32.HI UR8, URZ, 0x1f, UR5 ;  /* 0x0000001f3f087899 */ /* 0x000fe20008011405 */
[----:B----4-:R-:W-:Y:S02]  /*8d60*/  SHF.R.S32.HI R224, RZ, 0x1f, R85 ;  /* 0x0000001fffe07819 */ /* 0x010fe40000011455 */
[----:B------:R-:W-:Y:S02]  /*8d70*/  LEA R225, P2, R85, R46, 0x2 ;  /* 0x0000002e55e17211 */ /* 0x000fe400078410ff */
[----:B------:R-:W-:-:S02]  /*8d80*/  LEA.HI.X R212, R9, R42, R212, 0x2, P4 ;  /* 0x0000002a09d47211 */ /* 0x000fc400020f14d4 */
[----:B------:R-:W-:Y:S02]  /*8d90*/  SHF.R.S32.HI R9, RZ, 0x1f, R5 ;  /* 0x0000001fff097819 */ /* 0x000fe40000011405 */
[----:B------:R-:W-:Y:S02]  /*8da0*/  LEA R219, P3, R5, R46, 0x2 ;  /* 0x0000002e05db7211 */ /* 0x000fe400078610ff */
[----:B------:R-:W-:Y:S02]  /*8db0*/  LEA.HI.X R214, R7, R42, R214, 0x2, P1 ;  /* 0x0000002a07d67211 */ /* 0x000fe400008f14d6 */
[----:B---3--:R-:W-:Y:S02]  /*8dc0*/  SHF.R.S32.HI R220, RZ, 0x1f, R87 ;  /* 0x0000001fffdc7819 */ /* 0x008fe40000011457 */
[----:B------:R-:W-:Y:S02]  /*8dd0*/  LEA R221, P4, R87, R46, 0x2 ;  /* 0x0000002e57dd7211 */ /* 0x000fe400078810ff */
[----:B--2---:R-:W-:-:S02]  /*8de0*/  SHF.R.S32.HI R222, RZ, 0x1f, R86 ;  /* 0x0000001fffde7819 */ /* 0x004fc40000011456 */
[C---:B------:R-:W-:Y:S02]  /*8df0*/  LEA R223, P1, R86.reuse, R46, 0x2 ;  /* 0x0000002e56df7211 */ /* 0x040fe400078210ff */
[----:B------:R-:W-:Y:S02]  /*8e00*/  LOP3.LUT R11, R59, 0x7, RZ, 0xc0, !PT ;  /* 0x000000073b0b7812 */ /* 0x000fe400078ec0ff */
[----:B------:R-:W-:Y:S02]  /*8e10*/  LEA.HI.X R224, R85, R42, R224, 0x2, P2 ;  /* 0x0000002a55e07211 */ /* 0x000fe400010f14e0 */
[----:B------:R-:W-:Y:S02]  /*8e20*/  SHF.R.S32.HI R232, RZ, 0x1f, R61 ;  /* 0x0000001fffe87819 */ /* 0x000fe4000001143d */
[----:B------:R-:W-:Y:S01]  /*8e30*/  LEA R233, P2, R61, R46, 0x2 ;  /* 0x0000002e3de97211 */ /* 0x000fe200078410ff */
[----:B------:R-:W-:Y:S01]  /*8e40*/  IMAD.U32 R7, RZ, RZ, UR5 ;  /* 0x00000005ff077e24 */ /* 0x000fe2000f8e00ff */
[-C--:B------:R-:W-:Y:S01]  /*8e50*/  LEA.HI.X R5, R5, R42.reuse, R9, 0x2, P3 ;  /* 0x0000002a05057211 */ /* 0x080fe200018f1409 */
[----:B------:R-:W-:Y:S01]  /*8e60*/  IMAD.U32 R9, RZ, RZ, UR8 ;  /* 0x00000008ff097e24 */ /* 0x000fe2000f8e00ff */
[-C--:B------:R-:W-:Y:S01]  /*8e70*/  LEA.HI.X R220, R87, R42.reuse, R220, 0x2, P4 ;  /* 0x0000002a57dc7211 */ /* 0x080fe200020f14dc */
[----:B------:R-:W-:Y:S01]  /*8e80*/  IMAD.SHL.U32 R12, R59, 0x2, RZ ;  /* 0x000000023b0c7824 */ /* 0x000fe200078e00ff */
[----:B------:R-:W-:Y:S01]  /*8e90*/  LEA.HI.X R222, R86, R42, R222, 0x2, P1 ;  /* 0x0000002a56de7211 */ /* 0x000fe200008f14de */
[----:B------:R-:W-:Y:S01]  /*8ea0*/  IMAD.SHL.U32 R10, R11, 0x10, RZ ;  /* 0x000000100b0a7824 */ /* 0x000fe200078e00ff */
[----:B------:R-:W-:-:S02]  /*8eb0*/  SHF.R.S32.HI R226, RZ, 0x1f, R84 ;  /* 0x0000001fffe27819 */ /* 0x000fc40000011454 */
[----:B------:R-:W-:Y:S02]  /*8ec0*/  SHF.R.S32.HI R228, RZ, 0x1f, R63 ;  /* 0x0000001fffe47819 */ /* 0x000fe4000001143f */
[-C--:B------:R-:W-:Y:S02]  /*8ed0*/  LEA R227, P3, R84, R46.reuse, 0x2 ;  /* 0x0000002e54e37211 */ /* 0x080fe400078610ff */
[-C--:B------:R-:W-:Y:S02]  /*8ee0*/  LEA R229, P4, R63, R46.reuse, 0x2 ;  /* 0x0000002e3fe57211 */ /* 0x080fe400078810ff */
[----:B------:R-:W-:Y:S02]  /*8ef0*/  SHF.R.S32.HI R230, RZ, 0x1f, R62 ;  /* 0x0000001fffe67819 */ /* 0x000fe4000001143e */
[----:B------:R-:W-:Y:S02]  /*8f00*/  LEA R231, P1, R62, R46, 0x2 ;  /* 0x0000002e3ee77211 */ /* 0x000fe400078210ff */
[----:B------:R-:W-:-:S02]  /*8f10*/  LEA.HI.X R232, R61, R42, R232, 0x2, P2 ;  /* 0x0000002a3de87211 */ /* 0x000fc400010f14e8 */
[----:B------:R-:W-:Y:S02]  /*8f20*/  SHF.R.S32.HI R240, RZ, 0x1f, R56 ;  /* 0x0000001ffff07819 */ /* 0x000fe40000011438 */
[----:B------:R-:W-:Y:S02]  /*8f30*/  LEA R241, P2, R56, R46, 0x2 ;  /* 0x0000002e38f17211 */ /* 0x000fe400078410ff */
[-C--:B------:R-:W-:Y:S02]  /*8f40*/  LEA.HI.X R226, R84, R42.reuse, R226, 0x2, P3 ;  /* 0x0000002a54e27211 */ /* 0x080fe400018f14e2 */
[-C--:B------:R-:W-:Y:S02]  /*8f50*/  LEA.HI.X R228, R63, R42.reuse, R228, 0x2, P4 ;  /* 0x0000002a3fe47211 */ /* 0x080fe400020f14e4 */
[----:B------:R-:W-:Y:S02]  /*8f60*/  LEA.HI.X R230, R62, R42, R230, 0x2, P1 ;  /* 0x0000002a3ee67211 */ /* 0x000fe400008f14e6 */
        /* <DEDUP_REMOVED lines=8> */
[----:B------:R-:W-:-:S02]  /*8ff0*/  LOP3.LUT R10, R10, 0x30, R12, 0x78, !PT ;  /* 0x000000300a0a7812 */ /* 0x000fc400078e780c */
[-C--:B------:R-:W-:Y:S02]  /*9000*/  LEA.HI.X R240, R56, R42.reuse, R240, 0x2, P2 ;  /* 0x0000002a38f07211 */ /* 0x080fe400010f14f0 */
[C---:B------:R-:W-:Y:S02]  /*9010*/  LOP3.LUT R59, R3.reuse, 0x3e, RZ, 0xfc, !PT ;  /* 0x0000003e033b7812 */ /* 0x040fe400078efcff */
[----:B------:R-:W-:Y:S02]  /*9020*/  LOP3.LUT R56, R3, 0x38, RZ, 0xfc, !PT ;  /* 0x0000003803387812 */ /* 0x000fe400078efcff */
[-C--:B------:R-:W-:Y:S02]  /*9030*/  LEA.HI.X R234, R60, R42.reuse, R234, 0x2, P3 ;  /* 0x0000002a3cea7211 */ /* 0x080fe400018f14ea */
[-C--:B------:R-:W-:Y:S02]  /*9040*/  LEA.HI.X R236, R58, R42.reuse, R236, 0x2, P4 ;  /* 0x0000002a3aec7211 */ /* 0x080fe400020f14ec */
[----:B------:R-:W-:Y:S01]  /*9050*/  LEA.HI.X R238, R57, R42, R238, 0x2, P1 ;  /* 0x0000002a39ee7211 */ /* 0x000fe200008f14ee */
[----:B------:R-:W-:-:S02]  /*9060*/  IMAD R42, R11, 0x100, R10 ;  /* 0x000001000b2a7824 */ /* 0x000fc400078e020a */
[----:B------:R-:W-:Y:S01]  /*9070*/  IMAD R11, R59, c[0x0][0x188], RZ ;  /* 0x000062003b0b7a24 */ /* 0x000fe200078e02ff */
[C---:B------:R-:W-:Y:S01]  /*9080*/  LOP3.LUT R59, R3.reuse, 0x36, RZ, 0xfc, !PT ;  /* 0x00000036033b7812 */ /* 0x040fe200078efcff */
[----:B------:R-:W-:Y:S01]  /*9090*/  IMAD R11, R56, c[0x0][0x188], RZ ;  /* 0x00006200380b7a24 */ /* 0x000fe200078e02ff */
[C---:B------:R-:W-:Y:S02]  /*90a0*/  LOP3.LUT R58, R3.reuse, 0x3c, RZ, 0xfc, !PT ;  /* 0x0000003c033a7812 */ /* 0x040fe400078efcff */
[C---:B------:R-:W-:Y:S02]  /*90b0*/  LOP3.LUT R57, R3.reuse, 0x3a, RZ, 0xfc, !PT ;  /* 0x0000003a03397812 */ /* 0x040fe400078efcff */
[----:B------:R-:W-:Y:S01]  /*90c0*/  LOP3.LUT R56, R3, 0x30, RZ, 0xfc, !PT ;  /* 0x0000003003387812 */ /* 0x000fe200078efcff */
[----:B------:R-:W-:Y:S01]  /*90d0*/  IMAD R11, R59, c[0x0][0x188], RZ ;  /* 0x000062003b0b7a24 */ /* 0x000fe200078e02ff */
[C---:B------:R-:W-:Y:S01]  /*90e0*/  LOP3.LUT R59, R3.reuse, 0x2e, RZ, 0xfc, !PT ;  /* 0x0000002e033b7812 */ /* 0x040fe200078efcff */
[----:B------:R-:W-:Y:S01]  /*90f0*/  IMAD R13, R58, c[0x0][0x188], RZ ;  /* 0x000062003a0d7a24 */ /* 0x000fe200078e02ff */
        /* <DEDUP_REMOVED lines=22> */
[C---:B------:R-:W-:Y:S01]  /*9260*/  SHF.L.U64.HI R9, R31.reuse, 0x2, R45 ;  /* 0x000000021f097819 */ /* 0x040fe2000001022d */
[----:B------:R-:W-:Y:S01]  /*9270*/  IMAD.SHL.U32 R10, R31, 0x4, RZ ;  /* 0x000000041f0a7824 */ /* 0x000fe200078e00ff */
[----:B------:R-:W-:Y:S01]  /*9280*/  LOP3.LUT R31, R7, 0x1800, RZ, 0xc0, !PT ;  /* 0x00001800071f7812 */ /* 0x000fe200078ec0ff */
[----:B------:R-:W-:Y:S01]  /*9290*/  IMAD R13, R58, c[0x0][0x188], RZ ;  /* 0x000062003a0d7a24 */ /* 0x000fe200078e02ff */
[----:B------:R-:W-:Y:S01]  /*92a0*/  LOP3.LUT R58, R3, 0x1c, RZ, 0xfc, !PT ;  /* 0x0000001c033a7812 */ /* 0x000fe200078efcff */
[----:B------:R-:W-:Y:S01]  /*92b0*/  IMAD R12, R57, c[0x0][0x188], RZ ;  /* 0x00006200390c7a24 */ /* 0x000fe200078e02ff */
[----:B------:R-:W-:Y:S01]  /*92c0*/  LOP3.LUT R57, R3, 0x1a, RZ, 0xfc, !PT ;  /* 0x0000001a03397812 */ /* 0x000fe200078efcff */
[----:B------:R-:W-:Y:S01]  /*92d0*/  IMAD R11, R56, c[0x0][0x188], RZ ;  /* 0x00006200380b7a24 */ /* 0x000fe200078e02ff */
[----:B------:R-:W-:-:S02]  /*92e0*/  IADD3 R11, P0, R36, c[0x0][0x168], RZ ;  /* 0x00005a00240b7a10 */ /* 0x000fc40007f1e0ff */
[----:B------:R-:W-:Y:S01]  /*92f0*/  IADD3 R7, P6, R38, c[0x0][0x168], RZ ;  /* 0x00005a0026077a10 */ /* 0x000fe20007fde0ff */
[----:B------:R-:W-:Y:S01]  /*9300*/  IMAD R13, R58, c[0x0][0x188], RZ ;  /* 0x000062003a0d7a24 */ /* 0x000fe200078e02ff */
[----:B------:R-:W-:Y:S01]  /*9310*/  IADD3.X R19, R251, c[0x0][0x16c], RZ, P0, !PT ;  /* 0x00005b00fb137a10 */ /* 0x000fe200007fe4ff */
[----:B------:R-:W-:Y:S01]  /*9320*/  IMAD R12, R57, c[0x0][0x188], RZ ;  /* 0x00006200390c7a24 */ /* 0x000fe200078e02ff */
[----:B------:R-:W-:Y:S02]  /*9330*/  IADD3.X R17, R252, c[0x0][0x16c], RZ, P6, !PT ;  /* 0x00005b00fc117a10 */ /* 0x000fe400037fe4ff */
[----:B------:R-:W-:Y:S02]  /*9340*/  IADD3 R20, P0, R32, c[0x0][0x168], RZ ;  /* 0x00005a0020147a10 */ /* 0x000fe40007f1e0ff */
[----:B------:R-:W-:Y:S02]  /*9350*/  IADD3 R12, P1, R39, c[0x0][0x168], RZ ;  /* 0x00005a00270c7a10 */ /* 0x000fe40007f3e0ff */
[----:B------:R-:W-:-:S02]  /*9360*/  IADD3 R13, P2, R37, c[0x0][0x168], RZ ;  /* 0x00005a00250d7a10 */ /* 0x000fc40007f5e0ff */
[----:B------:R-:W-:Y:S02]  /*9370*/  IADD3 R14, P3, R34, c[0x0][0x168], RZ ;  /* 0x00005a00220e7a10 */ /* 0x000fe40007f7e0ff */
[----:B------:R-:W-:Y:S02]  /*9380*/  IADD3 R15, P4, R33, c[0x0][0x168], RZ ;  /* 0x00005a00210f7a10 */ /* 0x000fe40007f9e0ff */
[----:B------:R-:W-:Y:S02]  /*9390*/  IADD3 R16, P5, R40, c[0x0][0x168], RZ ;  /* 0x00005a0028107a10 */ /* 0x000fe40007fbe0ff */
[----:B------:R-:W-:Y:S02]  /*93a0*/  IADD3 R18, P6, R35, c[0x0][0x168], RZ ;  /* 0x00005a0023127a10 */ /* 0x000fe40007fde0ff */
[----:B------:R-:W-:Y:S02]  /*93b0*/  IADD3.X R27, R243, c[0x0][0x16c], RZ, P0, !PT ;  /* 0x00005b00f31b7a10 */ /* 0x000fe400007fe4ff */
[----:B------:R-:W-:-:S02]  /*93c0*/  IADD3.X R21, R250, c[0x0][0x16c], RZ, P1, !PT ;  /* 0x00005b00fa157a10 */ /* 0x000fc40000ffe4ff */
[----:B------:R-:W-:Y:S02]  /*93d0*/  IADD3.X R22, R249, c[0x0][0x16c], RZ, P2, !PT ;  /* 0x00005b00f9167a10 */ /* 0x000fe400017fe4ff */
[----:B------:R-:W-:Y:S02]  /*93e0*/  IADD3.X R23, R248, c[0x0][0x16c], RZ, P3, !PT ;  /* 0x00005b00f8177a10 */ /* 0x000fe40001ffe4ff */
[----:B------:R-:W-:Y:S02]  /*93f0*/  IADD3.X R24, R247, c[0x0][0x16c], RZ, P4, !PT ;  /* 0x00005b00f7187a10 */ /* 0x000fe400027fe4ff */
[----:B------:R-:W-:Y:S02]  /*9400*/  IADD3.X R25, R30, c[0x0][0x16c], RZ, P5, !PT ;  /* 0x00005b001e197a10 */ /* 0x000fe40002ffe4ff */
[----:B------:R-:W-:Y:S02]  /*9410*/  IADD3.X R26, R244, c[0x0][0x16c], RZ, P6, !PT ;  /* 0x00005b00f41a7a10 */ /* 0x000fe400037fe4ff */
[----:B------:R-:W-:-:S02]  /*9420*/  IADD3 R145, P0, R145, c[0x0][0x168], RZ ;  /* 0x00005a0091917a10 */ /* 0x000fc40007f1e0ff */
[----:B------:R-:W-:Y:S02]  /*9430*/  IADD3 R129, P1, R129, c[0x0][0x168], RZ ;  /* 0x00005a0081817a10 */ /* 0x000fe40007f3e0ff */
[----:B------:R-:W-:Y:S02]  /*9440*/  IADD3 R131, P2, R131, c[0x0][0x168], RZ ;  /* 0x00005a0083837a10 */ /* 0x000fe40007f5e0ff */
[----:B------:R-:W-:Y:S02]  /*9450*/  IADD3 R137, P3, R137, c[0x0][0x168], RZ ;  /* 0x00005a0089897a10 */ /* 0x000fe40007f7e0ff */
[----:B------:R-:W-:Y:S02]  /*9460*/  IADD3 R139, P4, R139, c[0x0][0x168], RZ ;  /* 0x00005a008b8b7a10 */ /* 0x000fe40007f9e0ff */
[----:B------:R-:W-:Y:S02]  /*9470*/  IADD3 R141, P5, R141, c[0x0][0x168], RZ ;  /* 0x00005a008d8d7a10 */ /* 0x000fe40007fbe0ff */
[----:B------:R-:W-:-:S02]  /*9480*/  IADD3 R143, P6, R143, c[0x0][0x168], RZ ;  /* 0x00005a008f8f7a10 */ /* 0x000fc40007fde0ff */
[----:B------:R-:W-:Y:S02]  /*9490*/  IADD3.X R144, R144, c[0x0][0x16c], RZ, P0, !PT ;  /* 0x00005b0090907a10 */ /* 0x000fe400007fe4ff */
[----:B------:R-:W-:Y:S02]  /*94a0*/  IADD3.X R128, R128, c[0x0][0x16c], RZ, P1, !PT ;  /* 0x00005b0080807a10 */ /* 0x000fe40000ffe4ff */
[----:B------:R-:W-:Y:S02]  /*94b0*/  IADD3.X R130, R130, c[0x0][0x16c], RZ, P2, !PT ;  /* 0x00005b0082827a10 */ /* 0x000fe400017fe4ff */
[----:B------:R-:W-:Y:S02]  /*94c0*/  IADD3.X R136, R136, c[0x0][0x16c], RZ, P3, !PT ;  /* 0x00005b0088887a10 */ /* 0x000fe40001ffe4ff */
[----:B------:R-:W-:Y:S02]  /*94d0*/  IADD3.X R138, R138, c[0x0][0x16c], RZ, P4, !PT ;  /* 0x00005b008a8a7a10 */ /* 0x000fe400027fe4ff */
[----:B------:R-:W-:-:S02]  /*94e0*/  IADD3.X R140, R140, c[0x0][0x16c], RZ, P5, !PT ;  /* 0x00005b008c8c7a10 */ /* 0x000fc40002ffe4ff */
[----:B------:R-:W-:Y:S02]  /*94f0*/  IADD3.X R142, R142, c[0x0][0x16c], RZ, P6, !PT ;  /* 0x00005b008e8e7a10 */ /* 0x000fe400037fe4ff */
[----:B------:R-:W-:Y:S02]  /*9500*/  IADD3 R159, P0, R159, c[0x0][0x168], RZ ;  /* 0x00005a009f9f7a10 */ /* 0x000fe40007f1e0ff */
[----:B------:R-:W-:Y:S02]  /*9510*/  IADD3 R147, P1, R147, c[0x0][0x168], RZ ;  /* 0x00005a0093937a10 */ /* 0x000fe40007f3e0ff */
[----:B------:R-:W-:Y:S02]  /*9520*/  IADD3 R149, P2, R149, c[0x0][0x168], RZ ;  /* 0x00005a0095957a10 */ /* 0x000fe40007f5e0ff */
[----:B------:R-:W-:Y:S02]  /*9530*/  IADD3 R151, P3, R151, c[0x0][0x168], RZ ;  /* 0x00005a0097977a10 */ /* 0x000fe40007f7e0ff */
[----:B------:R-:W-:-:S02]  /*9540*/  IADD3 R153, P4, R153, c[0x0][0x168], RZ ;  /* 0x00005a0099997a10 */ /* 0x000fc40007f9e0ff */
[----:B------:R-:W-:Y:S02]  /*9550*/  IADD3 R155, P5, R155, c[0x0][0x168], RZ ;  /* 0x00005a009b9b7a10 */ /* 0x000fe40007fbe0ff */
[----:B------:R-:W-:Y:S02]  /*9560*/  IADD3 R157, P6, R157, c[0x0][0x168], RZ ;  /* 0x00005a009d9d7a10 */ /* 0x000fe40007fde0ff */
[----:B------:R-:W-:Y:S02]  /*9570*/  IADD3.X R158, R158, c[0x0][0x16c], RZ, P0, !PT ;  /* 0x00005b009e9e7a10 */ /* 0x000fe400007fe4ff */
[----:B------:R-:W-:Y:S02]  /*9580*/  IADD3.X R146, R146, c[0x0][0x16c], RZ, P1, !PT ;  /* 0x00005b0092927a10 */ /* 0x000fe40000ffe4ff */
[----:B------:R-:W-:Y:S02]  /*9590*/  IADD3.X R148, R148, c[0x0][0x16c], RZ, P2, !PT ;  /* 0x00005b0094947a10 */ /* 0x000fe400017fe4ff */
[----:B------:R-:W-:-:S02]  /*95a0*/  IADD3.X R150, R150, c[0x0][0x16c], RZ, P3, !PT ;  /* 0x00005b0096967a10 */ /* 0x000fc40001ffe4ff */
[----:B------:R-:W-:Y:S02]  /*95b0*/  IADD3.X R152, R152, c[0x0][0x16c], RZ, P4, !PT ;  /* 0x00005b0098987a10 */ /* 0x000fe400027fe4ff */
[----:B------:R-:W-:Y:S02]  /*95c0*/  IADD3.X R154, R154, c[0x0][0x16c], RZ, P5, !PT ;  /* 0x00005b009a9a7a10 */ /* 0x000fe40002ffe4ff */
        /* <DEDUP_REMOVED lines=21> */
[----:B------:R-:W-:Y:S01]  /*9720*/  IADD3 R185, P6, R185, c[0x0][0x168], RZ ;  /* 0x00005a00b9b97a10 */ /* 0x000fe20007fde0ff */
[----:B------:R1:W-:Y:S01]  /*9730*/  STL [R1], R31 ;  /* 0x0000001f01007387 */ /* 0x0003e20000100800 */
[----:B------:R-:W-:-:S02]  /*9740*/  IADD3.X R186, R186, c[0x0][0x16c], RZ, P0, !PT ;  /* 0x00005b00baba7a10 */ /* 0x000fc400007fe4ff */
[----:B------:R-:W-:Y:S02]  /*9750*/  IADD3.X R174, R28, c[0x0][0x16c], RZ, P1, !PT ;  /* 0x00005b001cae7a10 */ /* 0x000fe40000ffe4ff */
[----:B------:R-:W-:Y:S02]  /*9760*/  IADD3.X R176, R176, c[0x0][0x16c], RZ, P2, !PT ;  /* 0x00005b00b0b07a10 */ /* 0x000fe400017fe4ff */
[----:B------:R-:W-:Y:S02]  /*9770*/  IADD3.X R178, R178, c[0x0][0x16c], RZ, P3, !PT ;  /* 0x00005b00b2b27a10 */ /* 0x000fe40001ffe4ff */
[----:B------:R-:W-:Y:S02]  /*9780*/  IADD3.X R180, R180, c[0x0][0x16c], RZ, P4, !PT ;  /* 0x00005b00b4b47a10 */ /* 0x000fe400027fe4ff */
[----:B------:R-:W-:Y:S02]  /*9790*/  IADD3.X R182, R182, c[0x0][0x16c], RZ, P5, !PT ;  /* 0x00005b00b6b67a10 */ /* 0x000fe40002ffe4ff */
[----:B------:R-:W-:-:S02]  /*97a0*/  IADD3.X R184, R184, c[0x0][0x16c], RZ, P6, !PT ;  /* 0x00005b00b8b87a10 */ /* 0x000fc400037fe4ff */
[----:B------:R-:W-:Y:S02]  /*97b0*/  IADD3 R201, P0, R201, c[0x0][0x168], RZ ;  /* 0x00005a00c9c97a10 */ /* 0x000fe40007f1e0ff */
[----:B------:R-:W-:Y:S02]  /*97c0*/  IADD3 R189, P1, R189, c[0x0][0x168], RZ ;  /* 0x00005a00bdbd7a10 */ /* 0x000fe40007f3e0ff */
[----:B------:R-:W-:Y:S02]  /*97d0*/  IADD3 R191, P2, R191, c[0x0][0x168], RZ ;  /* 0x00005a00bfbf7a10 */ /* 0x000fe40007f5e0ff */
[----:B------:R-:W-:Y:S02]  /*97e0*/  IADD3 R193, P3, R193, c[0x0][0x168], RZ ;  /* 0x00005a00c1c17a10 */ /* 0x000fe40007f7e0ff */
[----:B------:R-:W-:Y:S02]  /*97f0*/  IADD3 R195, P4, R195, c[0x0][0x168], RZ ;  /* 0x00005a00c3c37a10 */ /* 0x000fe40007f9e0ff */
[----:B------:R-:W-:-:S02]  /*9800*/  IADD3 R197, P5, R197, c[0x0][0x168], RZ ;  /* 0x00005a00c5c57a10 */ /* 0x000fc40007fbe0ff */
[----:B------:R-:W-:Y:S02]  /*9810*/  IADD3 R199, P6, R199, c[0x0][0x168], RZ ;  /* 0x00005a00c7c77a10 */ /* 0x000fe40007fde0ff */
[----:B------:R-:W-:Y:S02]  /*9820*/  IADD3.X R200, R200, c[0x0][0x16c], RZ, P0, !PT ;  /* 0x00005b00c8c87a10 */ /* 0x000fe400007fe4ff */
[----:B------:R-:W-:Y:S02]  /*9830*/  IADD3.X R188, R188, c[0x0][0x16c], RZ, P1, !PT ;  /* 0x00005b00bcbc7a10 */ /* 0x000fe40000ffe4ff */
[----:B------:R-:W-:Y:S02]  /*9840*/  IADD3.X R190, R190, c[0x0][0x16c], RZ, P2, !PT ;  /* 0x00005b00bebe7a10 */ /* 0x000fe400017fe4ff */
[----:B------:R-:W-:Y:S02]  /*9850*/  IADD3.X R192, R192, c[0x0][0x16c], RZ, P3, !PT ;  /* 0x00005b00c0c07a10 */ /* 0x000fe40001ffe4ff */
[----:B------:R-:W-:-:S02]  /*9860*/  IADD3.X R194, R194, c[0x0][0x16c], RZ, P4, !PT ;  /* 0x00005b00c2c27a10 */ /* 0x000fc400027fe4ff */
[----:B------:R-:W-:Y:S02]  /*9870*/  IADD3.X R196, R196, c[0x0][0x16c], RZ, P5, !PT ;  /* 0x00005b00c4c47a10 */ /* 0x000fe40002ffe4ff */
[----:B------:R-:W-:Y:S02]  /*9880*/  IADD3.X R198, R198, c[0x0][0x16c], RZ, P6, !PT ;  /* 0x00005b00c6c67a10 */ /* 0x000fe400037fe4ff */
[----:B------:R-:W-:Y:S02]  /*9890*/  IADD3 R215, P0, R215, c[0x0][0x168], RZ ;  /* 0x00005a00d7d77a10 */ /* 0x000fe40007f1e0ff */
[----:B------:R-:W-:Y:S02]  /*98a0*/  IADD3 R203, P1, R203, c[0x0][0x168], RZ ;  /* 0x00005a00cbcb7a10 */ /* 0x000fe40007f3e0ff */
[----:B------:R-:W-:Y:S02]  /*98b0*/  IADD3 R205, P2, R205, c[0x0][0x168], RZ ;  /* 0x00005a00cdcd7a10 */ /* 0x000fe40007f5e0ff */
[----:B------:R-:W-:-:S02]  /*98c0*/  IADD3 R207, P3, R207, c[0x0][0x168], RZ ;  /* 0x00005a00cfcf7a10 */ /* 0x000fc40007f7e0ff */
[----:B------:R-:W-:Y:S02]  /*98d0*/  IADD3 R209, P4, R209, c[0x0][0x168], RZ ;  /* 0x00005a00d1d17a10 */ /* 0x000fe40007f9e0ff */
[----:B------:R-:W-:Y:S02]  /*98e0*/  IADD3 R211, P5, R211, c[0x0][0x168], RZ ;  /* 0x00005a00d3d37a10 */ /* 0x000fe40007fbe0ff */
[----:B------:R-:W-:Y:S02]  /*98f0*/  IADD3 R213, P6, R213, c[0x0][0x168], RZ ;  /* 0x00005a00d5d57a10 */ /* 0x000fe40007fde0ff */
[----:B------:R-:W-:Y:S02]  /*9900*/  IADD3.X R214, R214, c[0x0][0x16c], RZ, P0, !PT ;  /* 0x00005b00d6d67a10 */ /* 0x000fe400007fe4ff */
[----:B------:R-:W-:Y:S02]  /*9910*/  IADD3.X R202, R202, c[0x0][0x16c], RZ, P1, !PT ;  /* 0x00005b00caca7a10 */ /* 0x000fe40000ffe4ff */
[----:B------:R-:W-:-:S02]  /*9920*/  IADD3.X R204, R204, c[0x0][0x16c], RZ, P2, !PT ;  /* 0x00005b00cccc7a10 */ /* 0x000fc400017fe4ff */
[----:B------:R-:W-:Y:S02]  /*9930*/  IADD3.X R206, R206, c[0x0][0x16c], RZ, P3, !PT ;  /* 0x00005b00cece7a10 */ /* 0x000fe40001ffe4ff */
[----:B------:R-:W-:Y:S02]  /*9940*/  IADD3.X R208, R208, c[0x0][0x16c], RZ, P4, !PT ;  /* 0x00005b00d0d07a10 */ /* 0x000fe400027fe4ff */
[----:B------:R-:W-:Y:S02]  /*9950*/  IADD3.X R210, R210, c[0x0][0x16c], RZ, P5, !PT ;  /* 0x00005b00d2d27a10 */ /* 0x000fe40002ffe4ff */
[----:B------:R-:W-:Y:S02]  /*9960*/  IADD3.X R212, R212, c[0x0][0x16c], RZ, P6, !PT ;  /* 0x00005b00d4d47a10 */ /* 0x000fe400037fe4ff */
[----:B------:R-:W-:Y:S02]  /*9970*/  IADD3 R229, P0, R229, c[0x0][0x168], RZ ;  /* 0x00005a00e5e57a10 */ /* 0x000fe40007f1e0ff */
[----:B------:R-:W-:-:S02]  /*9980*/  IADD3 R217, P1, R217, c[0x0][0x168], RZ ;  /* 0x00005a00d9d97a10 */ /* 0x000fc40007f3e0ff */
[----:B------:R-:W-:Y:S02]  /*9990*/  IADD3 R219, P2, R219, c[0x0][0x168], RZ ;  /* 0x00005a00dbdb7a10 */ /* 0x000fe40007f5e0ff */
[----:B------:R-:W-:Y:S02]  /*99a0*/  IADD3 R221, P3, R221, c[0x0][0x168], RZ ;  /* 0x00005a00dddd7a10 */ /* 0x000fe40007f7e0ff */
[----:B------:R-:W-:Y:S02]  /*99b0*/  IADD3 R223, P4, R223, c[0x0][0x168], RZ ;  /* 0x00005a00dfdf7a10 */ /* 0x000fe40007f9e0ff */
[----:B------:R-:W-:Y:S02]  /*99c0*/  IADD3 R225, P5, R225, c[0x0][0x168], RZ ;  /* 0x00005a00e1e17a10 */ /* 0x000fe40007fbe0ff */
[----:B------:R-:W-:Y:S01]  /*99d0*/  IADD3 R227, P6, R227, c[0x0][0x168], RZ ;  /* 0x00005a00e3e37a10 */ /* 0x000fe20007fde0ff */
[----:B------:R-:W-:Y:S01]  /*99e0*/  IMAD.IADD R247, R42, 0x1, R31 ;  /* 0x000000012af77824 */ /* 0x000fe200078e021f */
        /* <DEDUP_REMOVED lines=8> */
[----:B------:R-:W-:Y:S02]  /*9a70*/  SHF.R.S32.HI R246, RZ, 0x6, R41 ;  /* 0x00000006fff67819 */ /* 0x000fe40000011429 */
[----:B------:R-:W-:Y:S02]  /*9a80*/  IADD3 R231, P1, R231, c[0x0][0x168], RZ ;  /* 0x00005a00e7e77a10 */ /* 0x000fe40007f3e0ff */
[----:B------:R-:W-:Y:S02]  /*9a90*/  IADD3 R233, P2, R233, c[0x0][0x168], RZ ;  /* 0x00005a00e9e97a10 */ /* 0x000fe40007f5e0ff */
[----:B------:R-:W-:Y:S02]  /*9aa0*/  IADD3 R235, P3, R235, c[0x0][0x168], RZ ;  /* 0x00005a00ebeb7a10 */ /* 0x000fe40007f7e0ff */
[----:B------:R-:W-:-:S02]  /*9ab0*/  IADD3 R237, P4, R237, c[0x0][0x168], RZ ;  /* 0x00005a00eded7a10 */ /* 0x000fc40007f9e0ff */
[----:B------:R-:W-:Y:S02]  /*9ac0*/  IADD3 R239, P5, R239, c[0x0][0x168], RZ ;  /* 0x00005a00efef7a10 */ /* 0x000fe40007fbe0ff */
[----:B------:R-:W-:Y:S01]  /*9ad0*/  IADD3 R241, P6, R241, c[0x0][0x168], RZ ;  /* 0x00005a00f1f17a10 */ /* 0x000fe20007fde0ff */
[----:B------:R-:W-:Y:S01]  /*9ae0*/  CS2R R76, SRZ ;  /* 0x00000000004c7805 */ /* 0x000fe2000001ff00 */
[----:B------:R-:W-:Y:S01]  /*9af0*/  IADD3.X R243, R44, c[0x0][0x164], RZ, P0, !PT ;  /* 0x000059002cf37a10 */ /* 0x000fe200007fe4ff */
        /* <DEDUP_REMOVED lines=21> */
[----:B------:R-:W-:Y:S01]  /*9c50*/  IADD3.X R230, R230, c[0x0][0x16c], RZ, P1, !PT ;  /* 0x00005b00e6e67a10 */ /* 0x000fe20000ffe4ff */
        /* <DEDUP_REMOVED lines=11> */
[----:B------:R-:W-:Y:S01]  /*9d10*/  CS2R R40, SRZ ;  /* 0x0000000000287805 */ /* 0x000fe2000001ff00 */
[----:B------:R-:W-:Y:S01]  /*9d20*/  CS2R R42, SRZ ;  /* 0x00000000002a7805 */ /* 0x000fe2000001ff00 */
[----:B------:R-:W-:Y:S01]  /*9d30*/  CS2R R32, SRZ ;  /* 0x0000000000207805 */ /* 0x000fe2000001ff00 */
[----:B------:R-:W-:Y:S01]  /*9d40*/  CS2R R34, SRZ ;  /* 0x0000000000227805 */ /* 0x000fe2000001ff00 */
[----:B------:R-:W-:-:S02]  /*9d50*/  LOP3.LUT R251, R245, 0x20, RZ, 0x3c, !PT ;  /* 0x00000020f5fb7812 */ /* 0x000fc400078e3cff */
[C---:B------:R-:W-:Y:S02]  /*9d60*/  LOP3.LUT R250, R245.reuse, 0x40, RZ, 0x3c, !PT ;  /* 0x00000040f5fa7812 */ /* 0x040fe400078e3cff */
[----:B------:R-:W-:Y:S02]  /*9d70*/  LOP3.LUT R249, R245, 0x60, RZ, 0x3c, !PT ;  /* 0x00000060f5f97812 */ /* 0x000fe400078e3cff */
[----:B------:R-:W-:Y:S02]  /*9d80*/  IADD3 R252, R246, -0x2, RZ ;  /* 0xfffffffef6fc7810 */ /* 0x000fe40007ffe0ff */
[----:B------:R-:W-:Y:S01]  /*9d90*/  LOP3.LUT R248, R247, 0x40, RZ, 0x3c, !PT ;  /* 0x00000040f7f87812 */ /* 0x000fe200078e3cff */
[----:B------:R-:W-:Y:S02]  /*9da0*/  USHF.L.U64.HI UR9, UR5, 0x2, UR8 ;  /* 0x0000000205097899 */ /* 0x000fe40008010208 */
[----:B------:R-:W-:Y:S02]  /*9db0*/  UIADD3 UR6, UR6, -0x80, URZ ;  /* 0xffffff8006067890 */ /* 0x000fe4000fffe03f */
[----:B------:R-:W-:-:S02]  /*9dc0*/  UMOV UR4, URZ ;  /* 0x0000003f00047c82 */ /* 0x000fc40008000000 */
[----:B------:R-:W-:Y:S02]  /*9dd0*/  UMOV UR7, 0x1 ;  /* 0x0000000100077882 */ /* 0x000fe40000000000 */
[----:B-1----:R-:W-:Y:S02]  /*9de0*/  UMOV UR8, 0xffffffff ;  /* 0xffffffff00087882 */ /* 0x002fe40000000000 */
.L_x_2:
[----:B------:R-:W-:-:S04]  /*9df0*/  DEPBAR.LE SB0, 0x2 ;  /* 0x000080800000791a */ /* 0x000fc80000000000 */
[----:B------:R-:W-:-:S04]  /*9e00*/  UIADD3 UR8, UR8, 0x1, URZ ;  /* 0x0000000108087890 */ /* 0x000fc8000fffe03f */
[----:B------:R-:W-:-:S04]  /*9e10*/  UISETP.GT.AND UP0, UPT, UR8, 0x1, UPT ;  /* 0x000000010800788c */ /* 0x000fc8000bf04270 */
[----:B------:R-:W-:-:S06]  /*9e20*/  USEL UR8, UR8, URZ, !UP0 ;  /* 0x0000003f08087287 */ /* 0x000fcc000c000000 */
[----:B------:R-:W-:Y:S02]  /*9e30*/  IMAD.U32 R30, RZ, RZ, UR8 ;  /* 0x00000008ff1e7e24 */ /* 0x000fe4000f8e00ff */
[----:B------:R-:W-:Y:S02]  /*9e40*/  IMAD.U32 R31, RZ, RZ, UR8 ;  /* 0x00000008ff1f7e24 */ /* 0x000fe4000f8e00ff */
[----:B------:R-:W-:Y:S02]  /*9e50*/  IMAD.U32 R28, RZ, RZ, UR8 ;  /* 0x00000008ff1c7e24 */ /* 0x000fe4000f8e00ff */
[----:B------:R-:W-:Y:S02]  /*9e60*/  IMAD.U32 R29, RZ, RZ, UR8 ;  /* 0x00000008ff1d7e24 */ /* 0x000fe4000f8e00ff */
[----:B------:R-:W-:Y:S02]  /*9e70*/  IMAD.U32 R6, RZ, RZ, UR8 ;  /* 0x00000008ff067e24 */ /* 0x000fe4000f8e00ff */
[----:B------:R-:W-:Y:S01]  /*9e80*/  IMAD R30, R30, 0x4000, R245 ;  /* 0x000040001e1e7824 */ /* 0x000fe200078e02f5 */
[----:B------:R-:W-:Y:S01]  /*9e90*/  BAR.SYNC.DEFER_BLOCKING 0x0 ;  /* 0x0000000000007b1d */ /* 0x000fe20000010000 */
[----:B------:R-:W-:-:S02]  /*9ea0*/  IMAD R31, R31, 0x4000, R251 ;  /* 0x000040001f1f7824 */ /* 0x000fc400078e02fb */
[----:B------:R-:W-:Y:S02]  /*9eb0*/  IMAD R28, R28, 0x4000, R250 ;  /* 0x000040001c1c7824 */ /* 0x000fe400078e02fa */
[----:B------:R-:W-:Y:S02]  /*9ec0*/  IMAD R29, R29, 0x4000, R249 ;  /* 0x000040001d1d7824 */ /* 0x000fe400078e02f9 */
[----:B------:R-:W-:Y:S01]  /*9ed0*/  IMAD R6, R6, 0x8000, R247 ;  /* 0x0000800006067824 */ /* 0x000fe200078e02f7 */
[----:B------:R-:W-:Y:S04]  /*9ee0*/  LDS R124, [R30+0x10000] ;  /* 0x010000001e7c7984 */ /* 0x000fe80000000800 */
        /* <DEDUP_REMOVED lines=11> */
[----:B------:R-:W1:Y:S04]  /*9fa0*/  LDSM.16.M88.4 R56, [R6] ;  /* 0x000000000638783b */ /* 0x000e680000000200 */
[----:B------:R-:W2:Y:S04]  /*9fb0*/  LDSM.16.M88.4 R60, [R6+0x2000] ;  /* 0x00200000063c783b */ /* 0x000ea80000000200 */
[----:B------:R-:W3:Y:S04]  /*9fc0*/  LDSM.16.M88.4 R92, [R6+0x4000] ;  /* 0x00400000065c783b */ /* 0x000ee80000000200 */
[----:B------:R-:W4:Y:S04]  /*9fd0*/  LDSM.16.M88.4 R84, [R6+0x6000] ;  /* 0x006000000654783b */ /* 0x000f280000000200 */
[----:B------:R-:W-:Y:S04]  /*9fe0*/  LDS R36, [R28+0x10080] ;  /* 0x010080001c247984 */ /* 0x000fe80000000800 */
[----:B------:R-:W-:Y:S04]  /*9ff0*/  LDS R38, [R28+0x10480] ;  /* 0x010480001c267984 */ /* 0x000fe80000000800 */
[----:B------:R-:W-:Y:S04]  /*a000*/  LDS R37, [R29+0x10080] ;  /* 0x010080001d257984 */ /* 0x000fe80000000800 */
[----:B------:R-:W5:Y:S01]  /*a010*/  LDS R39, [R29+0x10480] ;  /* 0x010480001d277984 */ /* 0x000f620000000800 */
[-C--:B-1----:R-:W-:Y:S08]  /*a020*/  HMMA.1688.F32.TF32 R76, R124, R56.reuse, R76 ;  /* 0x000000387c4c723c */ /* 0x082ff0000008104c */
[-C--:B------:R-:W-:Y:S08]  /*a030*/  HMMA.1688.F32.TF32 R72, R112, R56.reuse, R72 ;  /* 0x000000387048723c */ /* 0x080ff00000081048 */
[----:B------:R-:W-:Y:S08]  /*a040*/  HMMA.1688.F32.TF32 R48, R100, R56, R48 ;  /* 0x000000386430723c */ /* 0x000ff00000081030 */
[-C--:B--2---:R-:W-:Y:S08]  /*a050*/  HMMA.1688.F32.TF32 R68, R124, R60.reuse, R68 ;  /* 0x0000003c7c44723c */ /* 0x084ff00000081044 */
[-C--:B------:R-:W-:Y:S08]  /*a060*/  HMMA.1688.F32.TF32 R64, R112, R60.reuse, R64 ;  /* 0x0000003c7040723c */ /* 0x080ff00000081040 */
[----:B------:R-:W-:Y:S08]  /*a070*/  HMMA.1688.F32.TF32 R52, R100, R60, R52 ;  /* 0x0000003c6434723c */ /* 0x000ff00000081034 */
[C---:B---3--:R-:W-:Y:S08]  /*a080*/  HMMA.1688.F32.TF32 R80, R124.reuse, R92, R80 ;  /* 0x0000005c7c50723c */ /* 0x048ff00000081050 */
[----:B----4-:R-:W-:Y:S01]  /*a090*/  HMMA.1688.F32.TF32 R120, R124, R84, R120 ;  /* 0x000000547c78723c */ /* 0x010fe20000081078 */
[----:B------:R-:W-:Y:S04]  /*a0a0*/  LDS R124, [R30+0x10800] ;  /* 0x010800001e7c7984 */ /* 0x000fe80000000800 */
[----:B------:R-:W-:Y:S03]  /*a0b0*/  LDS R126, [R30+0x10c00] ;  /* 0x010c00001e7e7984 */ /* 0x000fe60000000800 */
[C---:B------:R-:W-:Y:S01]  /*a0c0*/  HMMA.1688.F32.TF32 R116, R112.reuse, R92, R116 ;  /* 0x0000005c7074723c */ /* 0x040fe20000081074 */
[----:B------:R-:W-:Y:S04]  /*a0d0*/  LDS R125, [R31+0x10800] ;  /* 0x010800001f7d7984 */ /* 0x000fe80000000800 */
[----:B------:R-:W1:Y:S03]  /*a0e0*/  LDS R127, [R31+0x10c00] ;  /* 0x010c00001f7f7984 */ /* 0x000e660000000800 */
[----:B------:R-:W-:Y:S01]  /*a0f0*/  HMMA.1688.F32.TF32 R108, R112, R84, R108 ;  /* 0x00000054706c723c */ /* 0x000fe2000008106c */
[----:B------:R-:W-:Y:S04]  /*a100*/  LDS R112, [R28+0x10800] ;  /* 0x010800001c707984 */ /* 0x000fe80000000800 */
[----:B------:R-:W-:Y:S03]  /*a110*/  LDS R114, [R28+0x10c00] ;  /* 0x010c00001c727984 */ /* 0x000fe60000000800 */
[C---:B------:R-:W-:Y:S01]  /*a120*/  HMMA.1688.F32.TF32 R104, R100.reuse, R92, R104 ;  /* 0x0000005c6468723c */ /* 0x040fe20000081068 */
[----:B------:R-:W-:Y:S04]  /*a130*/  LDS R113, [R29+0x10800] ;  /* 0x010800001d717984 */ /* 0x000fe80000000800 */
[----:B------:R-:W2:Y:S03]  /*a140*/  LDS R115, [R29+0x10c00] ;  /* 0x010c00001d737984 */ /* 0x000ea60000000800 */
[----:B------:R-:W-:Y:S01]  /*a150*/  HMMA.1688.F32.TF32 R96, R100, R84, R96 ;  /* 0x000000546460723c */ /* 0x000fe20000081060 */
[----:B------:R-:W-:Y:S04]  /*a160*/  LDS R100, [R30+0x10880] ;  /* 0x010880001e647984 */ /* 0x000fe80000000800 */
[----:B------:R-:W-:Y:S03]  /*a170*/  LDS R102, [R30+0x10c80] ;  /* 0x010c80001e667984 */ /* 0x000fe60000000800 */
[C---:B-----5:R-:W-:Y:S01]  /*a180*/  HMMA.1688.F32.TF32 R88, R36.reuse, R56, R132 ;  /* 0x000000382458723c */ /* 0x060fe20000081084 */
[----:B------:R-:W-:Y:S04]  /*a190*/  LDS R101, [R31+0x10880] ;  /* 0x010880001f657984 */ /* 0x000fe80000000800 */
[----:B------:R-:W3:Y:S03]  /*a1a0*/  LDS R103, [R31+0x10c80] ;  /* 0x010c80001f677984 */ /* 0x000ee60000000800 */
[C---:B------:R-:W-:Y:S01]  /*a1b0*/  HMMA.1688.F32.TF32 R44, R36.reuse, R60, R44 ;  /* 0x0000003c242c723c */ /* 0x040fe2000008102c */
[----:B------:R-:W-:Y:S01]  /*a1c0*/  IMAD.U32 R5, RZ, RZ, UR8 ;  /* 0x00000008ff057e24 */ /* 0x000fe2000f8e00ff */
[----:B------:R-:W4:Y:S06]  /*a1d0*/  LDL R132, [R1+0x80] ;  /* 0x0000800001847983 */ /* 0x000f2c0000100800 */
[C---:B------:R-:W-:Y:S08]  /*a1e0*/  HMMA.1688.F32.TF32 R40, R36.reuse, R92, R40 ;  /* 0x0000005c2428723c */ /* 0x040ff00000081028 */
[----:B------:R-:W-:Y:S01]  /*a1f0*/  HMMA.1688.F32.TF32 R32, R36, R84, R32 ;  /* 0x000000542420723c */ /* 0x000fe20000081020 */
[----:B------:R-:W-:Y:S04]  /*a200*/  LDS R36, [R28+0x10880] ;  /* 0x010880001c247984 */ /* 0x000fe80000000800 */
[----:B------:R-:W-:Y:S04]  /*a210*/  LDS R38, [R28+0x10c80] ;  /* 0x010c80001c267984 */ /* 0x000fe80000000800 */
[----:B------:R-:W-:Y:S04]  /*a220*/  LDS R37, [R29+0x10880] ;  /* 0x010880001d257984 */ /* 0x000fe80000000800 */
[----:B------:R-:W5:Y:S01]  /*a230*/  LDS R39, [R29+0x10c80] ;  /* 0x010c80001d277984 */ /* 0x000f620000000800 */
[----:B------:R-:W-:Y:S01]  /*a240*/  IMAD R5, R5, 0x8000, R248 ;  /* 0x0000800005057824 */ /* 0x000fe200078e02f8 */
[C---:B-1----:R-:W-:Y:S02]  /*a250*/  HMMA.1688.F32.TF32 R76, R124.reuse, R58, R76 ;  /* 0x0000003a7c4c723c */ /* 0x042fe4000008104c */
[----:B------:R-:W4:Y:S04]  /*a260*/  LDL R133, [R1+0x50] ;  /* 0x0000500001857983 */ /* 0x000f280000100800 */
[----:B------:R-:W4:Y:S02]  /*a270*/  LDL R134, [R1+0x78] ;  /* 0x0000780001867983 */ /* 0x000f240000100800 */
[C---:B------:R-:W-:Y:S02]  /*a280*/  HMMA.1688.F32.TF32 R68, R124.reuse, R62, R68 ;  /* 0x0000003e7c44723c */ /* 0x040fe40000081044 */
[----:B------:R-:W4:Y:S06]  /*a290*/  LDL R135, [R1+0x48] ;  /* 0x0000480001877983 */ /* 0x000f2c0000100800 */
[C---:B------:R-:W-:Y:S08]  /*a2a0*/  HMMA.1688.F32.TF32 R80, R124.reuse, R94, R80 ;  /* 0x0000005e7c50723c */ /* 0x040ff00000081050 */
[----:B------:R-:W-:Y:S01]  /*a2b0*/  HMMA.1688.F32.TF32 R120, R124, R86, R120 ;  /* 0x000000567c78723c */ /* 0x000fe20000081078 */
[----:B------:R-:W-:Y:S04]  /*a2c0*/  LDS R124, [R30+0x11000] ;  /* 0x011000001e7c7984 */ /* 0x000fe80000000800 */
[----:B------:R-:W-:Y:S03]  /*a2d0*/  LDS R126, [R30+0x11400] ;  /* 0x011400001e7e7984 */ /* 0x000fe60000000800 */
[C---:B--2---:R-:W-:Y:S01]  /*a2e0*/  HMMA.1688.F32.TF32 R72, R112.reuse, R58, R72 ;  /* 0x0000003a7048723c */ /* 0x044fe20000081048 */
[----:B------:R-:W-:Y:S04]  /*a2f0*/  LDS R125, [R31+0x11000] ;  /* 0x011000001f7d7984 */ /* 0x000fe80000000800 */
[----:B------:R-:W-:Y:S03]  /*a300*/  LDS R127, [R31+0x11400] ;  /* 0x011400001f7f7984 */ /* 0x000fe60000000800 */
[C---:B------:R-:W-:Y:S08]  /*a310*/  HMMA.1688.F32.TF32 R64, R112.reuse, R62, R64 ;  /* 0x0000003e7040723c */ /* 0x040ff00000081040 */
[C---:B------:R-:W-:Y:S08]  /*a320*/  HMMA.1688.F32.TF32 R116, R112.reuse, R94, R116 ;  /* 0x0000005e7074723c */ /* 0x040ff00000081074 */
[----:B------:R-:W-:Y:S01]  /*a330*/  HMMA.1688.F32.TF32 R108, R112, R86, R108 ;  /* 0x00000056706c723c */ /* 0x000fe2000008106c */
[----:B------:R-:W-:Y:S04]  /*a340*/  LDS R112, [R28+0x11000] ;  /* 0x011000001c707984 */ /* 0x000fe80000000800 */
[----:B------:R-:W-:Y:S03]  /*a350*/  LDS R114, [R28+0x11400] ;  /* 0x011400001c727984 */ /* 0x000fe60000000800 */
[C---:B---3--:R-:W-:Y:S01]  /*a360*/  HMMA.1688.F32.TF32 R48, R100.reuse, R58, R48 ;  /* 0x0000003a6430723c */ /* 0x048fe20000081030 */
[----:B------:R-:W-:Y:S04]  /*a370*/  LDS R113, [R29+0x11000] ;  /* 0x011000001d717984 */ /* 0x000fe80000000800 */
[----:B------:R-:W-:Y:S03]  /*a380*/  LDS R115, [R29+0x11400] ;  /* 0x011400001d737984 */ /* 0x000fe60000000800 */
[C---:B------:R-:W-:Y:S08]  /*a390*/  HMMA.1688.F32.TF32 R52, R100.reuse, R62, R52 ;  /* 0x0000003e6434723c */ /* 0x040ff00000081034 */
[C---:B------:R-:W-:Y:S08]  /*a3a0*/  HMMA.1688.F32.TF32 R104, R100.reuse, R94, R104 ;  /* 0x0000005e6468723c */ /* 0x040ff00000081068 */
[----:B------:R-:W-:Y:S01]  /*a3b0*/  HMMA.1688.F32.TF32 R96, R100, R86, R96 ;  /* 0x000000566460723c */ /* 0x000fe20000081060 */
[----:B------:R-:W-:Y:S04]  /*a3c0*/  LDS R100, [R30+0x11080] ;  /* 0x011080001e647984 */ /* 0x000fe80000000800 */
[----:B------:R-:W-:Y:S03]  /*a3d0*/  LDS R102, [R30+0x11480] ;  /* 0x011480001e667984 */ /* 0x000fe60000000800 */
[C---:B-----5:R-:W-:Y:S01]  /*a3e0*/  HMMA.1688.F32.TF32 R56, R36.reuse, R58, R88 ;  /* 0x0000003a2438723c */ /* 0x060fe20000081058 */
[----:B------:R-:W-:Y:S04]  /*a3f0*/  LDS R88, [R28+0x11080] ;  /* 0x011080001c587984 */ /* 0x000fe80000000800 */
[----:B------:R-:W-:Y:S03]  /*a400*/  LDS R90, [R28+0x11480] ;  /* 0x011480001c5a7984 */ /* 0x000fe60000000800 */
[C---:B------:R-:W-:Y:S01]  /*a410*/  HMMA.1688.F32.TF32 R60, R36.reuse, R62, R44 ;  /* 0x0000003e243c723c */ /* 0x040fe2000008102c */
[----:B------:R-:W-:Y:S04]  /*a420*/  LDS R89, [R29+0x11080] ;  /* 0x011080001d597984 */ /* 0x000fe80000000800 */
[----:B------:R-:W-:Y:S03]  /*a430*/  LDS R91, [R29+0x11480] ;  /* 0x011480001d5b7984 */ /* 0x000fe60000000800 */
[C---:B------:R-:W-:Y:S01]  /*a440*/  HMMA.1688.F32.TF32 R92, R36.reuse, R94, R40 ;  /* 0x0000005e245c723c */ /* 0x040fe20000081028 */
[----:B------:R-:W1:Y:S04]  /*a450*/  LDSM.16.M88.4 R44, [R5] ;  /* 0x00000000052c783b */ /* 0x000e680000000200 */
[----:B------:R-:W2:Y:S03]  /*a460*/  LDSM.16.M88.4 R40, [R5+0x2000] ;  /* 0x002000000528783b */ /* 0x000ea60000000200 */
[----:B------:R-:W-:Y:S01]  /*a470*/  HMMA.1688.F32.TF32 R84, R36, R86, R32 ;  /* 0x000000562454723c */ /* 0x000fe20000081020 */
[----:B------:R-:W3:Y:S04]  /*a480*/  LDSM.16.M88.4 R36, [R5+0x4000] ;  /* 0x004000000524783b */ /* 0x000ee80000000200 */
[----:B------:R-:W-:Y:S04]  /*a490*/  LDS R101, [R31+0x11080] ;  /* 0x011080001f657984 */ /* 0x000fe80000000800 */
[----:B------:R-:W5:Y:S04]  /*a4a0*/  LDS R103, [R31+0x11480] ;  /* 0x011480001f677984 */ /* 0x000f680000000800 */
[----:B------:R-:W5:Y:S01]  /*a4b0*/  LDSM.16.M88.4 R32, [R5+0x6000] ;  /* 0x006000000520783b */ /* 0x000f620000000200 */
[C---:B-1----:R-:W-:Y:S08]  /*a4c0*/  HMMA.1688.F32.TF32 R56, R88.reuse, R44, R56 ;  /* 0x0000002c5838723c */ /* 0x042ff00000081038 */
[C---:B--2---:R-:W-:Y:S08]  /*a4d0*/  HMMA.1688.F32.TF32 R60, R88.reuse, R40, R60 ;  /* 0x00000028583c723c */ /* 0x044ff0000008103c */
[----:B---3--:R-:W-:Y:S08]  /*a4e0*/  HMMA.1688.F32.TF32 R92, R88, R36, R92 ;  /* 0x00000024585c723c */ /* 0x008ff0000008105c */
[-C--:B------:R-:W-:Y:S08]  /*a4f0*/  HMMA.1688.F32.TF32 R76, R124, R44.reuse, R76 ;  /* 0x0000002c7c4c723c */ /* 0x080ff0000008104c */
[-C--:B------:R-:W-:Y:S08]  /*a500*/  HMMA.1688.F32.TF32 R72, R112, R44.reuse, R72 ;  /* 0x0000002c7048723c */ /* 0x080ff00000081048 */
[----:B-----5:R-:W-:Y:S08]  /*a510*/  HMMA.1688.F32.TF32 R48, R100, R44, R48 ;  /* 0x0000002c6430723c */ /* 0x020ff00000081030 */
[-C--:B------:R-:W-:Y:S08]  /*a520*/  HMMA.1688.F32.TF32 R68, R124, R40.reuse, R68 ;  /* 0x000000287c44723c */ /* 0x080ff00000081044 */
[-C--:B------:R-:W-:Y:S08]  /*a530*/  HMMA.1688.F32.TF32 R64, R112, R40.reuse, R64 ;  /* 0x000000287040723c */ /* 0x080ff00000081040 */
[----:B------:R-:W-:Y:S08]  /*a540*/  HMMA.1688.F32.TF32 R52, R100, R40, R52 ;  /* 0x000000286434723c */ /* 0x000ff00000081034 */
[C---:B------:R-:W-:Y:S08]  /*a550*/  HMMA.1688.F32.TF32 R80, R124.reuse, R36, R80 ;  /* 0x000000247c50723c */ /* 0x040ff00000081050 */
[----:B------:R-:W-:Y:S01]  /*a560*/  HMMA.1688.F32.TF32 R120, R124, R32, R120 ;  /* 0x000000207c78723c */ /* 0x000fe20000081078 */
        /* <DEDUP_REMOVED lines=11> */
[-C--:B------:R-:W-:Y:S01]  /*a620*/  HMMA.1688.F32.TF32 R96, R100, R32.reuse, R96 ;  /* 0x000000206460723c */ /* 0x080fe20000081060 */
[----:B------:R-:W-:Y:S04]  /*a630*/  LDS R100, [R30+0x11880] ;  /* 0x011880001e647984 */ /* 0x000fe80000000800 */
[----:B------:R-:W-:Y:S03]  /*a640*/  LDS R102, [R30+0x11c80] ;  /* 0x011c80001e667984 */ /* 0x000fe60000000800 */
[----:B------:R-:W-:Y:S01]  /*a650*/  HMMA.1688.F32.TF32 R88, R88, R32, R84 ;  /* 0x000000205858723c */ /* 0x000fe20000081054 */
[----:B------:R-:W-:Y:S04]  /*a660*/  LDS R101, [R31+0x11880] ;  /* 0x011880001f657984 */ /* 0x000fe80000000800 */
[----:B------:R-:W3:Y:S04]  /*a670*/  LDS R103, [R31+0x11c80] ;  /* 0x011c80001f677984 */ /* 0x000ee80000000800 */
[----:B------:R-:W-:Y:S04]  /*a680*/  LDS R84, [R28+0x11880] ;  /* 0x011880001c547984 */ /* 0x000fe80000000800 */
[----:B------:R-:W-:Y:S01]  /*a690*/  LDS R86, [R28+0x11c80] ;  /* 0x011c80001c567984 */ /* 0x000fe20000000800 */
[C---:B-1----:R-:W-:Y:S03]  /*a6a0*/  HMMA.1688.F32.TF32 R76, R124.reuse, R46, R76 ;  /* 0x0000002e7c4c723c */ /* 0x042fe6000008104c */
[----:B------:R-:W-:Y:S04]  /*a6b0*/  LDS R85, [R29+0x11880] ;  /* 0x011880001d557984 */ /* 0x000fe80000000800 */
[----:B------:R-:W1:Y:S01]  /*a6c0*/  LDS R87, [R29+0x11c80] ;  /* 0x011c80001d577984 */ /* 0x000e620000000800 */
[----:B------:R-:W-:Y:S03]  /*a6d0*/  HMMA.1688.F32.TF32 R68, R124, R42, R68 ;  /* 0x0000002a7c44723c */ /* 0x000fe60000081044 */
[----:B------:R-:W-:Y:S04]  /*a6e0*/  LDS R36, [R30+0x12080] ;  /* 0x012080001e247984 */ /* 0x000fe80000000800 */
[----:B------:R-:W-:Y:S01]  /*a6f0*/  LDS R37, [R31+0x12080] ;  /* 0x012080001f257984 */ /* 0x000fe20000000800 */
[C---:B--2---:R-:W-:Y:S03]  /*a700*/  HMMA.1688.F32.TF32 R72, R112.reuse, R46, R72 ;  /* 0x0000002e7048723c */ /* 0x044fe60000081048 */
[----:B------:R-:W-:Y:S04]  /*a710*/  LDS R32, [R28+0x12080] ;  /* 0x012080001c207984 */ /* 0x000fe80000000800 */
[----:B------:R-:W-:Y:S01]  /*a720*/  LDS R33, [R29+0x12080] ;  /* 0x012080001d217984 */ /* 0x000fe20000000800 */
[C---:B------:R-:W-:Y:S08]  /*a730*/  HMMA.1688.F32.TF32 R64, R112.reuse, R42, R64 ;  /* 0x0000002a7040723c */ /* 0x040ff00000081040 */
[C---:B------:R-:W-:Y:S08]  /*a740*/  HMMA.1688.F32.TF32 R116, R112.reuse, R38, R116 ;  /* 0x000000267074723c */ /* 0x040ff00000081074 */
[----:B------:R-:W-:Y:S01]  /*a750*/  HMMA.1688.F32.TF32 R108, R112, R34, R108 ;  /* 0x00000022706c723c */ /* 0x000fe2000008106c */
[----:B------:R-:W-:Y:S07]  /*a760*/  LDSM.16.M88.4 R112, [R6+0x6080] ;  /* 0x006080000670783b */ /* 0x000fee0000000200 */
[C---:B---3--:R-:W-:Y:S08]  /*a770*/  HMMA.1688.F32.TF32 R48, R100.reuse, R46, R48 ;  /* 0x0000002e6430723c */ /* 0x048ff00000081030 */
[C---:B------:R-:W-:Y:S08]  /*a780*/  HMMA.1688.F32.TF32 R52, R100.reuse, R42, R52 ;  /* 0x0000002a6434723c */ /* 0x040ff00000081034 */
[C---:B------:R-:W-:Y:S08]  /*a790*/  HMMA.1688.F32.TF32 R104, R100.reuse, R38, R104 ;  /* 0x000000266468723c */ /* 0x040ff00000081068 */
[----:B------:R-:W-:Y:S01]  /*a7a0*/  HMMA.1688.F32.TF32 R96, R100, R34, R96 ;  /* 0x000000226460723c */ /* 0x000fe20000081060 */
[----:B------:R-:W-:Y:S07]  /*a7b0*/  LDSM.16.M88.4 R100, [R6+0x80] ;  /* 0x000080000664783b */ /* 0x000fee0000000200 */
[C---:B-1----:R-:W-:Y:S01]  /*a7c0*/  HMMA.1688.F32.TF32 R56, R84.reuse, R46, R56 ;  /* 0x0000002e5438723c */ /* 0x042fe20000081038 */
[----:B------:R-:W-:Y:S07]  /*a7d0*/  LDSM.16.M88.4 R44, [R6+0x2080] ;  /* 0x00208000062c783b */ /* 0x000fee0000000200 */
[----:B------:R-:W-:Y:S01]  /*a7e0*/  HMMA.1688.F32.TF32 R60, R84, R42, R60 ;  /* 0x0000002a543c723c */ /* 0x000fe2000008103c */
[----:B------:R1:W-:Y:S07]  /*a7f0*/  LDSM.16.M88.4 R40, [R6+0x4080] ;  /* 0x004080000628783b */ /* 0x0003ee0000000200 */
[C---:B------:R-:W-:Y:S01]  /*a800*/  HMMA.1688.F32.TF32 R80, R124.reuse, R38, R80 ;  /* 0x000000267c50723c */ /* 0x040fe20000081050 */
[----:B-1----:R-:W2:Y:S07]  /*a810*/  LDL R6, [R1+0x58] ;  /* 0x0000580001067983 */ /* 0x002eae0000100800 */
        /* <DEDUP_REMOVED lines=8> */
[----:B------:R-:W-:Y:S04]  /*a8a0*/  LDS R86, [R28+0x12400] ;  /* 0x012400001c567984 */ /* 0x000fe80000000800 */
[----:B------:R-:W-:Y:S04]  /*a8b0*/  LDS R85, [R29+0x12000] ;  /* 0x012000001d557984 */ /* 0x000fe80000000800 */
[----:B------:R-:W3:Y:S04]  /*a8c0*/  LDS R87, [R29+0x12400] ;  /* 0x012400001d577984 */ /* 0x000ee80000000800 */
[----:B------:R-:W-:Y:S04]  /*a8d0*/  LDS R38, [R30+0x12480] ;  /* 0x012480001e267984 */ /* 0x000fe80000000800 */
[----:B------:R-:W5:Y:S04]  /*a8e0*/  LDS R39, [R31+0x12480] ;  /* 0x012480001f277984 */ /* 0x000f680000000800 */
[----:B------:R-:W-:Y:S04]  /*a8f0*/  LDS R34, [R28+0x12480] ;  /* 0x012480001c227984 */ /* 0x000fe80000000800 */
[----:B------:R-:W3:Y:S01]  /*a900*/  LDS R35, [R29+0x12480] ;  /* 0x012480001d237984 */ /* 0x000ee20000000800 */
[C---:B-1----:R-:W-:Y:S08]  /*a910*/  HMMA.1688.F32.TF32 R76, R124.reuse, R100, R76 ;  /* 0x000000647c4c723c */ /* 0x042ff0000008104c */
[C---:B------:R-:W-:Y:S08]  /*a920*/  HMMA.1688.F32.TF32 R68, R124.reuse, R44, R68 ;  /* 0x0000002c7c44723c */ /* 0x040ff00000081044 */
[C---:B------:R-:W-:Y:S08]  /*a930*/  HMMA.1688.F32.TF32 R80, R124.reuse, R40, R80 ;  /* 0x000000287c50723c */ /* 0x040ff00000081050 */
[----:B------:R-:W-:Y:S01]  /*a940*/  HMMA.1688.F32.TF32 R120, R124, R112, R120 ;  /* 0x000000707c78723c */ /* 0x000fe20000081078 */
[----:B------:R-:W-:Y:S04]  /*a950*/  LDS R124, [R30+0x12800] ;  /* 0x012800001e7c7984 */ /* 0x000fe80000000800 */
[----:B------:R-:W-:Y:S03]  /*a960*/  LDS R126, [R30+0x12c00] ;  /* 0x012c00001e7e7984 */ /* 0x000fe60000000800 */
[C---:B---3--:R-:W-:Y:S01]  /*a970*/  HMMA.1688.F32.TF32 R72, R84.reuse, R100, R72 ;  /* 0x000000645448723c */ /* 0x048fe20000081048 */
[----:B------:R-:W-:Y:S04]  /*a980*/  LDS R125, [R31+0x12800] ;  /* 0x012800001f7d7984 */ /* 0x000fe80000000800 */
[----:B------:R-:W1:Y:S03]  /*a990*/  LDS R127, [R31+0x12c00] ;  /* 0x012c00001f7f7984 */ /* 0x000e660000000800 */
[C---:B------:R-:W-:Y:S08]  /*a9a0*/  HMMA.1688.F32.TF32 R64, R84.reuse, R44, R64 ;  /* 0x0000002c5440723c */ /* 0x040ff00000081040 */
[C---:B------:R-:W-:Y:S08]  /*a9b0*/  HMMA.1688.F32.TF32 R116, R84.reuse, R40, R116 ;  /* 0x000000285474723c */ /* 0x040ff00000081074 */
[----:B------:R-:W-:Y:S01]  /*a9c0*/  HMMA.1688.F32.TF32 R108, R84, R112, R108 ;  /* 0x00000070546c723c */ /* 0x000fe2000008106c */
[----:B------:R-:W-:Y:S04]  /*a9d0*/  LDS R84, [R28+0x12800] ;  /* 0x012800001c547984 */ /* 0x000fe80000000800 */
[----:B------:R-:W-:Y:S03]  /*a9e0*/  LDS R86, [R28+0x12c00] ;  /* 0x012c00001c567984 */ /* 0x000fe60000000800 */
[C---:B-----5:R-:W-:Y:S01]  /*a9f0*/  HMMA.1688.F32.TF32 R48, R36.reuse, R100, R48 ;  /* 0x000000642430723c */ /* 0x060fe20000081030 */
[----:B------:R-:W-:Y:S04]  /*aa00*/  LDS R85, [R29+0x12800] ;  /* 0x012800001d557984 */ /* 0x000fe80000000800 */
[----:B------:R-:W3:Y:S03]  /*aa10*/  LDS R87, [R29+0x12c00] ;  /* 0x012c00001d577984 */ /* 0x000ee60000000800 */
[C---:B------:R-:W-:Y:S08]  /*aa20*/  HMMA.1688.F32.TF32 R52, R36.reuse, R44, R52 ;  /* 0x0000002c2434723c */ /* 0x040ff00000081034 */
[C---:B------:R-:W-:Y:S08]  /*aa30*/  HMMA.1688.F32.TF32 R104, R36.reuse, R40, R104 ;  /* 0x000000282468723c */ /* 0x040ff00000081068 */
[----:B------:R-:W-:Y:S01]  /*aa40*/  HMMA.1688.F32.TF32 R96, R36, R112, R96 ;  /* 0x000000702460723c */ /* 0x000fe20000081060 */
[----:B------:R-:W-:Y:S04]  /*aa50*/  LDS R36, [R30+0x12880] ;  /* 0x012880001e247984 */ /* 0x000fe80000000800 */
[----:B------:R-:W-:Y:S03]  /*aa60*/  LDS R38, [R30+0x12c80] ;  /* 0x012c80001e267984 */ /* 0x000fe60000000800 */
[C---:B------:R-:W-:Y:S01]  /*aa70*/  HMMA.1688.F32.TF32 R56, R32.reuse, R100, R56 ;  /* 0x000000642038723c */ /* 0x040fe20000081038 */
[----:B------:R-:W-:Y:S04]  /*aa80*/  LDS R37, [R31+0x12880] ;  /* 0x012880001f257984 */ /* 0x000fe80000000800 */
[----:B------:R-:W5:Y:S03]  /*aa90*/  LDS R39, [R31+0x12c80] ;  /* 0x012c80001f277984 */ /* 0x000f660000000800 */
[C---:B------:R-:W-:Y:S08]  /*aaa0*/  HMMA.1688.F32.TF32 R60, R32.reuse, R44, R60 ;  /* 0x0000002c203c723c */ /* 0x040ff0000008103c */
[C---:B------:R-:W-:Y:S01]  /*aab0*/  HMMA.1688.F32.TF32 R92, R32.reuse, R40, R92 ;  /* 0x00000028205c723c */ /* 0x040fe2000008105c */
[----:B------:R-:W-:Y:S04]  /*aac0*/  LDS R40, [R28+0x13080] ;  /* 0x013080001c287984 */ /* 0x000fe80000000800 */
[----:B------:R-:W-:Y:S03]  /*aad0*/  LDS R41, [R29+0x13080] ;  /* 0x013080001d297984 */ /* 0x000fe60000000800 */
[----:B------:R-:W-:Y:S01]  /*aae0*/  HMMA.1688.F32.TF32 R88, R32, R112, R88 ;  /* 0x000000702058723c */ /* 0x000fe20000081058 */
[----:B------:R-:W-:Y:S04]  /*aaf0*/  LDS R32, [R28+0x12880] ;  /* 0x012880001c207984 */ /* 0x000fe80000000800 */
[----:B------:R-:W-:Y:S04]  /*ab00*/  LDS R34, [R28+0x12c80] ;  /* 0x012c80001c227984 */ /* 0x000fe80000000800 */
[----:B------:R-:W-:Y:S04]  /*ab10*/  LDS R33, [R29+0x12880] ;  /* 0x012880001d217984 */ /* 0x000fe80000000800 */
[----:B------:R-:W4:Y:S01]  /*ab20*/  LDS R35, [R29+0x12c80] ;  /* 0x012c80001d237984 */ /* 0x000f220000000800 */
[-C--:B-1----:R-:W-:Y:S03]  /*ab30*/  HMMA.1688.F32.TF32 R76, R124, R102.reuse, R76 ;  /* 0x000000667c4c723c */ /* 0x082fe6000008104c */
[----:B------:R-:W-:Y:S04]  /*ab40*/  LDS R112, [R28+0x13000] ;  /* 0x013000001c707984 */ /* 0x000fe80000000800 */
[----:B------:R-:W-:Y:S01]  /*ab50*/  LDS R113, [R29+0x13000] ;  /* 0x013000001d717984 */ /* 0x000fe20000000800 */
[C---:B---3--:R-:W-:Y:S08]  /*ab60*/  HMMA.1688.F32.TF32 R72, R84.reuse, R102, R72 ;  /* 0x000000665448723c */ /* 0x048ff00000081048 */
[C---:B------:R-:W-:Y:S08]  /*ab70*/  HMMA.1688.F32.TF32 R64, R84.reuse, R46, R64 ;  /* 0x0000002e5440723c */ /* 0x040ff00000081040 */
[C---:B------:R-:W-:Y:S08]  /*ab80*/  HMMA.1688.F32.TF32 R116, R84.reuse, R42, R116 ;  /* 0x0000002a5474723c */ /* 0x040ff00000081074 */
[----:B------:R-:W-:Y:S08]  /*ab90*/  HMMA.1688.F32.TF32 R108, R84, R114, R108 ;  /* 0x00000072546c723c */ /* 0x000ff0000008106c */
[----:B-----5:R-:W-:Y:S08]  /*aba0*/  HMMA.1688.F32.TF32 R48, R36, R102, R48 ;  /* 0x000000662430723c */ /* 0x020ff00000081030 */
[-C--:B------:R-:W-:Y:S08]  /*abb0*/  HMMA.1688.F32.TF32 R68, R124, R46.reuse, R68 ;  /* 0x0000002e7c44723c */ /* 0x080ff00000081044 */
[C---:B------:R-:W-:Y:S08]  /*abc0*/  HMMA.1688.F32.TF32 R52, R36.reuse, R46, R52 ;  /* 0x0000002e2434723c */ /* 0x040ff00000081034 */
[C---:B------:R-:W-:Y:S08]  /*abd0*/  HMMA.1688.F32.TF32 R104, R36.reuse, R42, R104 ;  /* 0x0000002a2468723c */ /* 0x040ff00000081068 */
[----:B------:R-:W-:Y:S01]  /*abe0*/  HMMA.1688.F32.TF32 R96, R36, R114, R96 ;  /* 0x000000722460723c */ /* 0x000fe20000081060 */
[----:B------:R-:W-:Y:S07]  /*abf0*/  LDSM.16.M88.4 R36, [R5+0x80] ;  /* 0x000080000524783b */ /* 0x000fee0000000200 */
[C---:B----4-:R-:W-:Y:S01]  /*ac00*/  HMMA.1688.F32.TF32 R100, R32.reuse, R102, R56 ;  /* 0x000000662064723c */ /* 0x050fe20000081038 */
[----:B------:R-:W-:Y:S07]  /*ac10*/  LDSM.16.M88.4 R56, [R5+0x4080] ;  /* 0x004080000538783b */ /* 0x000fee0000000200 */
[C---:B------:R-:W-:Y:S01]  /*ac20*/  HMMA.1688.F32.TF32 R84, R32.reuse, R46, R60 ;  /* 0x0000002e2054723c */ /* 0x040fe2000008103c */
[----:B------:R-:W-:Y:S04]  /*ac30*/  LDSM.16.M88.4 R44, [R5+0x2080] ;  /* 0x00208000052c783b */ /* 0x000fe80000000200 */
[----:B------:R-:W-:Y:S03]  /*ac40*/  LDSM.16.M88.4 R60, [R5+0x6080] ;  /* 0x00608000053c783b */ /* 0x000fe60000000200 */
[C---:B------:R-:W-:Y:S08]  /*ac50*/  HMMA.1688.F32.TF32 R92, R32.reuse, R42, R92 ;  /* 0x0000002a205c723c */ /* 0x040ff0000008105c */
[----:B------:R-:W-:Y:S01]  /*ac60*/  HMMA.1688.F32.TF32 R88, R32, R114, R88 ;  /* 0x000000722058723c */ /* 0x000fe20000081058 */
[----:B------:R-:W-:Y:S04]  /*ac70*/  LDS R32, [R30+0x13080] ;  /* 0x013080001e207984 */ /* 0x000fe80000000800 */
[----:B------:R-:W-:Y:S04]  /*ac80*/  LDS R34, [R30+0x13480] ;  /* 0x013480001e227984 */ /* 0x000fe80000000800 */
[----:B------:R-:W-:Y:S04]  /*ac90*/  LDS R33, [R31+0x13080] ;  /* 0x013080001f217984 */ /* 0x000fe80000000800 */
[----:B------:R-:W1:Y:S01]  /*aca0*/  LDS R35, [R31+0x13480] ;  /* 0x013480001f237984 */ /* 0x000e620000000800 */
[C---:B------:R-:W-:Y:S03]  /*acb0*/  HMMA.1688.F32.TF32 R80, R124.reuse, R42, R80 ;  /* 0x0000002a7c50723c */ /* 0x040fe60000081050 */
[----:B------:R-:W-:Y:S04]  /*acc0*/  LDS R42, [R28+0x13480] ;  /* 0x013480001c2a7984 */ /* 0x000fe80000000800 */
[----:B------:R-:W3:Y:S01]  /*acd0*/  LDS R43, [R29+0x13480] ;  /* 0x013480001d2b7984 */ /* 0x000ee20000000800 */
[----:B------:R-:W-:Y:S03]  /*ace0*/  HMMA.1688.F32.TF32 R120, R124, R114, R120 ;  /* 0x000000727c78723c */ /* 0x000fe60000081078 */
[----:B------:R-:W-:Y:S04]  /*acf0*/  LDS R124, [R30+0x13000] ;  /* 0x013000001e7c7984 */ /* 0x000fe80000000800 */
[----:B------:R-:W-:Y:S04]  /*ad00*/  LDS R126, [R30+0x13400] ;  /* 0x013400001e7e7984 */ /* 0x000fe80000000800 */
[----:B------:R-:W-:Y:S04]  /*ad10*/  LDS R125, [R31+0x13000] ;  /* 0x013000001f7d7984 */ /* 0x000fe80000000800 */
[----:B------:R-:W4:Y:S04]  /*ad20*/  LDS R127, [R31+0x13400] ;  /* 0x013400001f7f7984 */ /* 0x000f280000000800 */
[----:B------:R-:W-:Y:S04]  /*ad30*/  LDS R114, [R28+0x13400] ;  /* 0x013400001c727984 */ /* 0x000fe80000000800 */
[----:B------:R-:W5:Y:S01]  /*ad40*/  LDS R115, [R29+0x13400] ;  /* 0x013400001d737984 */ /* 0x000f620000000800 */
[C---:B-1----:R-:W-:Y:S08]  /*ad50*/  HMMA.1688.F32.TF32 R48, R32.reuse, R36, R48 ;  /* 0x000000242030723c */ /* 0x042ff00000081030 */
[C---:B------:R-:W-:Y:S08]  /*ad60*/  HMMA.1688.F32.TF32 R52, R32.reuse, R44, R52 ;  /* 0x0000002c2034723c */ /* 0x040ff00000081034 */
[C---:B------:R-:W-:Y:S08]  /*ad70*/  HMMA.1688.F32.TF32 R104, R32.reuse, R56, R104 ;  /* 0x000000382068723c */ /* 0x040ff00000081068 */
[----:B------:R-:W-:Y:S01]  /*ad80*/  HMMA.1688.F32.TF32 R96, R32, R60, R96 ;  /* 0x0000003c2060723c */ /* 0x000fe20000081060 */
[----:B------:R-:W-:Y:S04]  /*ad90*/  LDS R32, [R30+0x13880] ;  /* 0x013880001e207984 */ /* 0x000fe80000000800 */
[----:B------:R-:W-:Y:S04]  /*ada0*/  LDS R34, [R30+0x13c80] ;  /* 0x013c80001e227984 */ /* 0x000fe80000000800 */
[----:B------:R-:W-:Y:S04]  /*adb0*/  LDS R33, [R31+0x13880] ;  /* 0x013880001f217984 */ /* 0x000fe80000000800 */
[----:B------:R-:W1:Y:S01]  /*adc0*/  LDS R35, [R31+0x13c80] ;  /* 0x013c80001f237984 */ /* 0x000e620000000800 */
[C---:B---3--:R-:W-:Y:S08]  /*add0*/  HMMA.1688.F32.TF32 R100, R40.reuse, R36, R100 ;  /* 0x000000242864723c */ /* 0x048ff00000081064 */
[C---:B------:R-:W-:Y:S08]  /*ade0*/  HMMA.1688.F32.TF32 R84, R40.reuse, R44, R84 ;  /* 0x0000002c2854723c */ /* 0x040ff00000081054 */
[C---:B------:R-:W-:Y:S08]  /*adf0*/  HMMA.1688.F32.TF32 R92, R40.reuse, R56, R92 ;  /* 0x00000038285c723c */ /* 0x040ff0000008105c */
[----:B------:R-:W-:Y:S01]  /*ae00*/  HMMA.1688.F32.TF32 R88, R40, R60, R88 ;  /* 0x0000003c2858723c */ /* 0x000fe20000081058 */
[----:B------:R-:W3:Y:S04]  /*ae10*/  LDL R43, [R1+0x70] ;  /* 0x00007000012b7983 */ /* 0x000ee80000100800 */
[----:B------:R-:W3:Y:S01]  /*ae20*/  LDL R42, [R1+0x40] ;  /* 0x00004000012a7983 */ /* 0x000ee20000100800 */
[----:B------:R-:W-:-:S03]  /*ae30*/  ISETP.GE.AND P0, PT, R3, UR6, PT ;  /* 0x0000000603007c0c */ /* 0x000fc6000bf06270 */
[----:B------:R-:W3:Y:S01]  /*ae40*/  LDL R41, [R1+0x68] ;  /* 0x0000680001297983 */ /* 0x000ee20000100800 */
[C---:B----4-:R-:W-:Y:S01]  /*ae50*/  HMMA.1688.F32.TF32 R76, R124.reuse, R36, R76 ;  /* 0x000000247c4c723c */ /* 0x050fe2000008104c */
[----:B------:R-:W-:Y:S02]  /*ae60*/  UIADD3 UR7, UR7, 0x1, URZ ;  /* 0x0000000107077890 */ /* 0x000fe4000fffe03f */
[----:B------:R-:W4:Y:S05]  /*ae70*/  LDL R40, [R1+0x38] ;  /* 0x0000380001287983 */ /* 0x000f2a0000100800 */
[----:B------:R-:W-:Y:S01]  /*ae80*/  HMMA.1688.F32.TF32 R68, R124, R44, R68 ;  /* 0x0000002c7c44723c */ /* 0x000fe20000081044 */
[----:B------:R-:W-:-:S02]  /*ae90*/  ISETP.LE.AND P3, PT, R252, UR4, PT ;  /* 0x00000004fc007c0c */ /* 0x000fc4000bf63270 */
[----:B------:R-:W-:-:S05]  /*aea0*/  SEL R5, RZ, 0x4, P0 ;  /* 0x00000004ff057807 */ /* 0x000fca0000000000 */
[----:B------:R-:W-:Y:S01]  /*aeb0*/  HMMA.1688.F32.TF32 R80, R124, R56, R80 ;  /* 0x000000387c50723c */ /* 0x000fe20000081050 */
[----:B------:R-:W-:-:S07]  /*aec0*/  UISETP.GT.AND UP0, UPT, UR7, 0x1, UPT ;  /* 0x000000010700788c */ /* 0x000fce000bf04270 */
[----:B------:R-:W-:Y:S01]  /*aed0*/  HMMA.1688.F32.TF32 R120, R124, R60, R120 ;  /* 0x0000003c7c78723c */ /* 0x000fe20000081078 */
[----:B------:R-:W-:Y:S04]  /*aee0*/  LDS R124, [R30+0x13800] ;  /* 0x013800001e7c7984 */ /* 0x000fe80000000800 */
[----:B------:R1:W-:Y:S03]  /*aef0*/  LDS R126, [R30+0x13c00] ;  /* 0x013c00001e7e7984 */ /* 0x0003e60000000800 */
[C---:B-----5:R-:W-:Y:S01]  /*af00*/  HMMA.1688.F32.TF32 R72, R112.reuse, R36, R72 ;  /* 0x000000247048723c */ /* 0x060fe20000081048 */
[----:B------:R-:W-:Y:S04]  /*af10*/  LDS R125, [R31+0x13800] ;  /* 0x013800001f7d7984 */ /* 0x000fe80000000800 */
[----:B------:R5:W2:Y:S03]  /*af20*/  LDS R127, [R31+0x13c00] ;  /* 0x013c00001f7f7984 */ /* 0x000aa60000000800 */
[----:B------:R-:W-:Y:S01]  /*af30*/  HMMA.1688.F32.TF32 R64, R112, R44, R64 ;  /* 0x0000002c7040723c */ /* 0x000fe20000081040 */
[----:B------:R-:W-:-:S07]  /*af40*/  IMAD R37, R3, c[0x0][0x188], RZ ;  /* 0x0000620003257a24 */ /* 0x000fce00078e02ff */
[C---:B------:R-:W-:Y:S08]  /*af50*/  HMMA.1688.F32.TF32 R116, R112.reuse, R56, R116 ;  /* 0x000000387074723c */ /* 0x040ff00000081074 */
[----:B------:R-:W-:Y:S01]  /*af60*/  HMMA.1688.F32.TF32 R108, R112, R60, R108 ;  /* 0x0000003c706c723c */ /* 0x000fe2000008106c */
[----:B------:R-:W-:Y:S04]  /*af70*/  LDS R112, [R28+0x13800] ;  /* 0x013800001c707984 */ /* 0x000fe80000000800 */
[----:B------:R-:W-:Y:S03]  /*af80*/  LDS R114, [R28+0x13c00] ;  /* 0x013c00001c727984 */ /* 0x000fe60000000800 */
[C---:B-1----:R-:W-:Y:S01]  /*af90*/  HMMA.1688.F32.TF32 R48, R32.reuse, R38, R48 ;  /* 0x000000262030723c */ /* 0x042fe20000081030 */
[----:B------:R-:W-:Y:S04]  /*afa0*/  LDS R113, [R29+0x13800] ;  /* 0x013800001d717984 */ /* 0x000fe80000000800 */
[----:B------:R-:W-:Y:S03]  /*afb0*/  LDS R115, [R29+0x13c00] ;  /* 0x013c00001d737984 */ /* 0x000fe60000000800 */
[C---:B------:R-:W-:Y:S08]  /*afc0*/  HMMA.1688.F32.TF32 R52, R32.reuse, R46, R52 ;  /* 0x0000002e2034723c */ /* 0x040ff00000081034 */
[C---:B------:R-:W-:Y:S08]  /*afd0*/  HMMA.1688.F32.TF32 R104, R32.reuse, R58, R104 ;  /* 0x0000003a2068723c */ /* 0x040ff00000081068 */
[----:B------:R-:W-:Y:S01]  /*afe0*/  HMMA.1688.F32.TF32 R96, R32, R62, R96 ;  /* 0x0000003e2060723c */ /* 0x000fe20000081060 */
[----:B------:R-:W-:Y:S04]  /*aff0*/  LDS R32, [R28+0x13880] ;  /* 0x013880001c207984 */ /* 0x000fe80000000800 */
[----:B------:R1:W-:Y:S04]  /*b000*/  LDS R34, [R28+0x13c80] ;  /* 0x013c80001c227984 */ /* 0x0003e80000000800 */
[----:B------:R-:W-:Y:S04]  /*b010*/  LDS R33, [R29+0x13880] ;  /* 0x013880001d217984 */ /* 0x000fe80000000800 */
[----:B------:R1:W1:Y:S01]  /*b020*/  LDS R35, [R29+0x13c80] ;  /* 0x013c80001d237984 */ /* 0x0002620000000800 */
[----:B------:R-:W-:Y:S01]  /*b030*/  SEL R5, R5, RZ, !P3 ;  /* 0x000000ff05057207 */ /* 0x000fe20005800000 */
[----:B------:R-:W-:Y:S01]  /*b040*/  IMAD.SHL.U32 R37, R37, 0x4, RZ ;  /* 0x0000000425257824 */ /* 0x000fe200078e00ff */
[----:B------:R-:W-:Y:S01]  /*b050*/  USEL UR7, UR7, URZ, !UP0 ;  /* 0x0000003f07077287 */ /* 0x000fe2000c000000 */
[----:B------:R-:W-:Y:S01]  /*b060*/  IMAD.MOV.U32 R30, RZ, RZ, R244 ;  /* 0x000000ffff1e7224 */ /* 0x000fe200078e00f4 */
[----:B------:R-:W-:Y:S01]  /*b070*/  ISETP.NE.U32.AND P0, PT, R5, RZ, PT ;  /* 0x000000ff0500720c */ /* 0x000fe20003f05070 */
[----:B-----5:R-:W-:Y:S01]  /*b080*/  IMAD.MOV.U32 R31, RZ, RZ, R243 ;  /* 0x000000ffff1f7224 */ /* 0x020fe200078e00f3 */
[----:B------:R-:W-:Y:S01]  /*b090*/  LOP3.LUT R45, R3, 0x8, RZ, 0xfc, !PT ;  /* 0x00000008032d7812 */ /* 0x000fe200078efcff */
[----:B--2---:R-:W-:Y:S01]  /*b0a0*/  HMMA.1688.F32.TF32 R76, R124, R38, R76 ;  /* 0x000000267c4c723c */ /* 0x004fe2000008104c */
[----:B------:R-:W-:Y:S01]  /*b0b0*/  IADD3 R36, P1, R37, R30, RZ ;  /* 0x0000001e25247210 */ /* 0x000fe20007f3e0ff */
[----:B------:R-:W-:Y:S01]  /*b0c0*/  IMAD.U32 R5, RZ, RZ, UR7 ;  /* 0x00000007ff057e24 */ /* 0x000fe2000f8e00ff */
[----:B------:R-:W-:Y:S01]  /*b0d0*/  LOP3.LUT R44, R3, 0x10, RZ, 0xfc, !PT ;  /* 0x00000010032c7812 */ /* 0x000fe200078efcff */
[----:B------:R-:W2:Y:S02]  /*b0e0*/  LDL R61, [R1+0x74] ;  /* 0x00007400013d7983 */ /* 0x000ea40000100800 */
[----:B------:R-:W-:-:S02]  /*b0f0*/  IMAD.X R37, R31, 0x1, R6, P1 ;  /* 0x000000011f257824 */ /* 0x000fc400008e0606 */
[----:B------:R-:W-:Y:S01]  /*b100*/  IMAD R5, R5, 0x4000, R0 ;  /* 0x0000400005057824 */ /* 0x000fe200078e0200 */
[----:B------:R-:W-:Y:S06]  /*b110*/  BAR.SYNC.DEFER_BLOCKING 0x0 ;  /* 0x0000000000007b1d */ /* 0x000fec0000010000 */
[----:B------:R-:W5:Y:S04]  /*b120*/  LDL R56, [R1+0x44] ;  /* 0x0000440001387983 */ /* 0x000f680000100800 */
[----:B------:R-:W2:Y:S04]  /*b130*/  LDL R60, [R1+0x6c] ;  /* 0x00006c00013c7983 */ /* 0x000ea80000100800 */
[----:B------:R-:W2:Y:S04]  /*b140*/  LDL R57, [R1+0x3c] ;  /* 0x00003c0001397983 */ /* 0x000ea80000100800 */
[----:B------:R-:W-:Y:S01]  /*b150*/  @!PT LDS RZ, [RZ] ;  /* 0x00000000fffff984 */ /* 0x000fe20000000800 */
[----:B------:R-:W-:Y:S01]  /*b160*/  @!PT LDS RZ, [RZ] ;  /* 0x00000000fffff984 */ /* 0x000fe20000000800 */
[----:B------:R-:W-:Y:S01]  /*b170*/  @!PT LDS RZ, [RZ] ;  /* 0x00000000fffff984 */ /* 0x000fe20000000800 */
[----:B------:R1:W-:Y:S04]  /*b180*/  LDGSTS.E [R5+0x10000], [R36.64], P0 ;  /* 0x1000000024057fae */ /* 0x0003e8000812184a */
[----:B-1----:R-:W2:Y:S04]  /*b190*/  LDL R37, [R1+0x60] ;  /* 0x0000600001257983 */ /* 0x002ea80000100800 */
[----:B------:R-:W5:Y:S01]  /*b1a0*/  LDL R36, [R1+0x30] ;  /* 0x0000300001247983 */ /* 0x000f620000100800 */
[----:B------:R-:W-:-:S04]  /*b1b0*/  LOP3.LUT R6, R3, 0x4, RZ, 0xfc, !PT ;  /* 0x0000000403067812 */ /* 0x000fc800078efcff */
[----:B------:R-:W-:-:S04]  /*b1c0*/  ISETP.GE.AND P0, PT, R6, UR6, PT ;  /* 0x0000000606007c0c */ /* 0x000fc8000bf06270 */
[----:B------:R-:W-:-:S04]  /*b1d0*/  SEL R6, RZ, 0x4, P0 ;  /* 0x00000004ff067807 */ /* 0x000fc80000000000 */
[----:B------:R-:W-:Y:S02]  /*b1e0*/  SEL R6, R6, RZ, !P3 ;  /* 0x000000ff06067207 */ /* 0x000fe40005800000 */
[----:B------:R-:W-:Y:S02]  /*b1f0*/  ISETP.GE.AND P0, PT, R45, UR6, PT ;  /* 0x000000062d007c0c */ /* 0x000fe4000bf06270 */
[----:B------:R-:W-:Y:S02]  /*b200*/  ISETP.NE.U32.AND P1, PT, R6, RZ, PT ;  /* 0x000000ff0600720c */ /* 0x000fe40003f25070 */
[----:B------:R-:W-:Y:S02]  /*b210*/  SEL R6, RZ, 0x4, P0 ;  /* 0x00000004ff067807 */ /* 0x000fe40000000000 */
[----:B------:R-:W-:Y:S02]  /*b220*/  IADD3 R28, P2, R132, R30, RZ ;  /* 0x0000001e841c7210 */ /* 0x000fe40007f5e0ff */
[----:B------:R-:W-:-:S03]  /*b230*/  SEL R6, R6, RZ, !P3 ;  /* 0x000000ff06067207 */ /* 0x000fc60005800000 */
[----:B------:R-:W-:Y:S01]  /*b240*/  IMAD.X R29, R31, 0x1, R133, P2 ;  /* 0x000000011f1d7824 */ /* 0x000fe200010e0685 */
[----:B------:R-:W-:-:S04]  /*b250*/  ISETP.NE.U32.AND P0, PT, R6, RZ, PT ;  /* 0x000000ff0600720c */ /* 0x000fc80003f05070 */
[----:B------:R1:W-:Y:S01]  /*b260*/  LDGSTS.E [R5+0x10400], [R28.64], P1 ;  /* 0x104000001c057fae */ /* 0x0003e2000892184a */
[----:B------:R-:W-:Y:S02]  /*b270*/  LOP3.LUT R45, R3, 0xc, RZ, 0xfc, !PT ;  /* 0x0000000c032d7812 */ /* 0x000fe400078efcff */
[----:B-1----:R-:W-:-:S05]  /*b280*/  IADD3 R28, P1, R134, R30, RZ ;  /* 0x0000001e861c7210 */ /* 0x002fca0007f3e0ff */
[----:B------:R-:W-:-:S05]  /*b290*/  IMAD.X R29, R31, 0x1, R135, P1 ;  /* 0x000000011f1d7824 */ /* 0x000fca00008e0687 */
[----:B------:R3:W-:Y:S01]  /*b2a0*/  LDGSTS.E [R5+0x10800], [R28.64], P0 ;  /* 0x108000001c057fae */ /* 0x0007e2000812184a */
[----:B------:R-:W-:-:S04]  /*b2b0*/  ISETP.GE.AND P0, PT, R45, UR6, PT ;  /* 0x000000062d007c0c */ /* 0x000fc8000bf06270 */
[----:B------:R-:W-:-:S04]  /*b2c0*/  SEL R6, RZ, 0x4, P0 ;  /* 0x00000004ff067807 */ /* 0x000fc80000000000 */
[----:B------:R-:W-:Y:S02]  /*b2d0*/  SEL R6, R6, RZ, !P3 ;  /* 0x000000ff06067207 */ /* 0x000fe40005800000 */
[----:B------:R-:W-:Y:S02]  /*b2e0*/  ISETP.GE.AND P0, PT, R44, UR6, PT ;  /* 0x000000062c007c0c */ /* 0x000fe4000bf06270 */
[----:B------:R-:W-:Y:S02]  /*b2f0*/  ISETP.NE.U32.AND P1, PT, R6, RZ, PT ;  /* 0x000000ff0600720c */ /* 0x000fe40003f25070 */
[----:B------:R-:W-:-:S04]  /*b300*/  SEL R6, RZ, 0x4, P0 ;  /* 0x00000004ff067807 */ /* 0x000fc80000000000 */
[----:B------:R-:W-:-:S04]  /*b310*/  SEL R6, R6, RZ, !P3 ;  /* 0x000000ff06067207 */ /* 0x000fc80005800000 */
[----:B------:R-:W-:Y:S02]  /*b320*/  ISETP.NE.U32.AND P0, PT, R6, RZ, PT ;  /* 0x000000ff0600720c */ /* 0x000fe40003f05070 */
[----:B---3--:R-:W-:-:S05]  /*b330*/  IADD3 R28, P2, R43, R30, RZ ;  /* 0x0000001e2b1c7210 */ /* 0x008fca0007f5e0ff */
[----:B------:R-:W-:-:S05]  /*b340*/  IMAD.X R29, R31, 0x1, R42, P2 ;  /* 0x000000011f1d7824 */ /* 0x000fca00010e062a */
[----:B------:R1:W-:Y:S02]  /*b350*/  LDGSTS.E [R5+0x10c00], [R28.64], P1 ;  /* 0x10c000001c057fae */ /* 0x0003e4000892184a */
[----:B-1----:R-:W-:Y:S02]  /*b360*/  IADD3 R28, P1, R41, R30, RZ ;  /* 0x0000001e291c7210 */ /* 0x002fe40007f3e0ff */
[----:B------:R-:W-:-:S03]  /*b370*/  LOP3.LUT R41, R3, 0x14, RZ, 0xfc, !PT ;  /* 0x0000001403297812 */ /* 0x000fc600078efcff */
[----:B----4-:R-:W-:-:S05]  /*b380*/  IMAD.X R29, R31, 0x1, R40, P1 ;  /* 0x000000011f1d7824 */ /* 0x010fca00008e0628 */
[----:B------:R2:W-:Y:S01]  /*b390*/  LDGSTS.E [R5+0x11000], [R28.64], P0 ;  /* 0x110000001c057fae */ /* 0x0005e2000812184a */
[----:B------:R-:W-:Y:S02]  /*b3a0*/  ISETP.GE.AND P0, PT, R41, UR6, PT ;  /* 0x0000000629007c0c */ /* 0x000fe4000bf06270 */
[----:B------:R-:W-:Y:S02]  /*b3b0*/  LOP3.LUT R40, R3, 0x18, RZ, 0xfc, !PT ;  /* 0x0000001803287812 */ /* 0x000fe400078efcff */
[----:B------:R-:W-:Y:S02]  /*b3c0*/  SEL R6, RZ, 0x4, P0 ;  /* 0x00000004ff067807 */ /* 0x000fe40000000000 */
[----:B------:R-:W-:Y:S02]  /*b3d0*/  ISETP.GE.AND P0, PT, R40, UR6, PT ;  /* 0x0000000628007c0c */ /* 0x000fe4000bf06270 */
[----:B------:R-:W-:-:S04]  /*b3e0*/  SEL R6, R6, RZ, !P3 ;  /* 0x000000ff06067207 */ /* 0x000fc80005800000 */
[----:B------:R-:W-:Y:S02]  /*b3f0*/  ISETP.NE.U32.AND P1, PT, R6, RZ, PT ;  /* 0x000000ff0600720c */ /* 0x000fe40003f25070 */
[----:B------:R-:W-:-:S04]  /*b400*/  SEL R6, RZ, 0x4, P0 ;  /* 0x00000004ff067807 */ /* 0x000fc80000000000 */
[----:B------:R-:W-:-:S04]  /*b410*/  SEL R6, R6, RZ, !P3 ;  /* 0x000000ff06067207 */ /* 0x000fc80005800000 */
[----:B------:R-:W-:Y:S02]  /*b420*/  ISETP.NE.U32.AND P0, PT, R6, RZ, PT ;  /* 0x000000ff0600720c */ /* 0x000fe40003f05070 */
[----:B--2---:R-:W-:Y:S02]  /*b430*/  IADD3 R28, P2, R37, R30, RZ ;  /* 0x0000001e251c7210 */ /* 0x004fe40007f5e0ff */
[----:B------:R-:W-:-:S03]  /*b440*/  LOP3.LUT R37, R3, 0x18, RZ, 0xfc, !PT ;  /* 0x0000001803257812 */ /* 0x000fc600078efcff */
[----:B-----5:R-:W-:Y:S02]  /*b450*/  IMAD.X R29, R31, 0x1, R36, P2 ;  /* 0x000000011f1d7824 */ /* 0x020fe400010e0624 */
[----:B------:R-:W-:-:S03]  /*b460*/  IMAD R37, R37, c[0x0][0x188], RZ ;  /* 0x0000620025257a24 */ /* 0x000fc600078e02ff */
[----:B------:R1:W-:Y:S01]  /*b470*/  LDGSTS.E [R5+0x11400], [R28.64], P1 ;  /* 0x114000001c057fae */ /* 0x0003e2000892184a */
[----:B------:R-:W-:Y:S01]  /*b480*/  LOP3.LUT R36, R3, 0x1c, RZ, 0xfc, !PT ;  /* 0x0000001c03247812 */ /* 0x000fe200078efcff */
[----:B-1----:R-:W-:Y:S01]  /*b490*/  IMAD.WIDE R28, R37, 0x4, R30 ;  /* 0x00000004251c7825 */ /* 0x002fe200078e021e */
[----:B------:R-:W-:-:S04]  /*b4a0*/  LOP3.LUT R37, R3, 0x20, RZ, 0xfc, !PT ;  /* 0x0000002003257812 */ /* 0x000fc800078efcff */
[----:B------:R1:W-:Y:S01]  /*b4b0*/  LDGSTS.E [R5+0x11800], [R28.64], P0 ;  /* 0x118000001c057fae */ /* 0x0003e2000812184a */
[----:B------:R-:W-:Y:S02]  /*b4c0*/  ISETP.GE.AND P0, PT, R36, UR6, PT ;  /* 0x0000000624007c0c */ /* 0x000fe4000bf06270 */
[----:B------:R-:W-:Y:S02]  /*b4d0*/  LOP3.LUT R36, R3, 0x24, RZ, 0xfc, !PT ;  /* 0x0000002403247812 */ /* 0x000fe400078efcff */
[----:B------:R-:W-:Y:S02]  /*b4e0*/  SEL R6, RZ, 0x4, P0 ;  /* 0x00000004ff067807 */ /* 0x000fe40000000000 */
[----:B------:R-:W-:Y:S02]  /*b4f0*/  ISETP.GE.AND P0, PT, R37, UR6, PT ;  /* 0x0000000625007c0c */ /* 0x000fe4000bf06270 */
[----:B------:R-:W-:Y:S02]  /*b500*/  ISETP.GE.AND P1, PT, R36, UR6, PT ;  /* 0x0000000624007c0c */ /* 0x000fe4000bf26270 */
[----:B------:R-:W-:-:S02]  /*b510*/  LOP3.LUT R36, R3, 0x1c, RZ, 0xfc, !PT ;  /* 0x0000001c03247812 */ /* 0x000fc400078efcff */
[----:B-1----:R-:W-:Y:S02]  /*b520*/  SEL R28, RZ, 0x4, P0 ;  /* 0x00000004ff1c7807 */ /* 0x002fe40000000000 */
[----:B------:R-:W-:Y:S01]  /*b530*/  SEL R6, R6, RZ, !P3 ;  /* 0x000000ff06067207 */ /* 0x000fe20005800000 */
[----:B------:R-:W-:Y:S01]  /*b540*/  IMAD R36, R36, c[0x0][0x188], RZ ;  /* 0x0000620024247a24 */ /* 0x000fe200078e02ff */
[----:B------:R-:W-:Y:S02]  /*b550*/  SEL R28, R28, RZ, !P3 ;  /* 0x000000ff1c1c7207 */ /* 0x000fe40005800000 */
[----:B------:R-:W-:Y:S02]  /*b560*/  ISETP.NE.U32.AND P2, PT, R6, RZ, PT ;  /* 0x000000ff0600720c */ /* 0x000fe40003f45070 */
[----:B------:R-:W-:Y:S01]  /*b570*/  ISETP.NE.U32.AND P0, PT, R28, RZ, PT ;  /* 0x000000ff1c00720c */ /* 0x000fe20003f05070 */
[----:B------:R-:W-:Y:S01]  /*b580*/  IMAD.WIDE R28, R36, 0x4, R30 ;  /* 0x00000004241c7825 */ /* 0x000fe200078e021e */
[----:B------:R-:W-:-:S02]  /*b590*/  LOP3.LUT R36, R3, 0x20, RZ, 0xfc, !PT ;  /* 0x0000002003247812 */ /* 0x000fc400078efcff */
[----:B------:R-:W-:Y:S02]  /*b5a0*/  SEL R6, RZ, 0x4, P1 ;  /* 0x00000004ff067807 */ /* 0x000fe40000800000 */
[----:B------:R-:W-:Y:S01]  /*b5b0*/  LOP3.LUT R37, R3, 0x24, RZ, 0xfc, !PT ;  /* 0x0000002403257812 */ /* 0x000fe200078efcff */
[----:B------:R-:W-:Y:S01]  /*b5c0*/  IMAD R36, R36, c[0x0][0x188], RZ ;  /* 0x0000620024247a24 */ /* 0x000fe200078e02ff */
[----:B------:R-:W-:-:S03]  /*b5d0*/  SEL R6, R6, RZ, !P3 ;  /* 0x000000ff06067207 */ /* 0x000fc60005800000 */
[----:B------:R1:W-:Y:S01]  /*b5e0*/  LDGSTS.E [R5+0x11c00], [R28.64], P2 ;  /* 0x11c000001c057fae */ /* 0x0003e2000912184a */
[----:B------:R-:W-:Y:S01]  /*b5f0*/  ISETP.NE.U32.AND P1, PT, R6, RZ, PT ;  /* 0x000000ff0600720c */ /* 0x000fe20003f25070 */
[----:B------:R-:W-:Y:S02]  /*b600*/  IMAD R37, R37, c[0x0][0x188], RZ ;  /* 0x0000620025257a24 */ /* 0x000fe400078e02ff */
[----:B-1----:R-:W-:Y:S01]  /*b610*/  IMAD.WIDE R28, R36, 0x4, R30 ;  /* 0x00000004241c7825 */ /* 0x002fe200078e021e */
[----:B------:R-:W-:-:S04]  /*b620*/  LOP3.LUT R36, R3, 0x28, RZ, 0xfc, !PT ;  /* 0x0000002803247812 */ /* 0x000fc800078efcff */
[----:B------:R1:W-:Y:S01]  /*b630*/  LDGSTS.E [R5+0x12000], [R28.64], P0 ;  /* 0x120000001c057fae */ /* 0x0003e2000812184a */
[----:B------:R-:W-:Y:S02]  /*b640*/  ISETP.GE.AND P0, PT, R36, UR6, PT ;  /* 0x0000000624007c0c */ /* 0x000fe4000bf06270 */
[----:B------:R-:W-:Y:S02]  /*b650*/  LOP3.LUT R36, R3, 0x30, RZ, 0xfc, !PT ;  /* 0x0000003003247812 */ /* 0x000fe400078efcff */
[----:B------:R-:W-:Y:S01]  /*b660*/  SEL R6, RZ, 0x4, P0 ;  /* 0x00000004ff067807 */ /* 0x000fe20000000000 */
[----:B-1----:R-:W-:Y:S01]  /*b670*/  IMAD.WIDE R28, R37, 0x4, R30 ;  /* 0x00000004251c7825 */ /* 0x002fe200078e021e */
[----:B------:R-:W-:-:S04]  /*b680*/  LOP3.LUT R37, R3, 0x2c, RZ, 0xfc, !PT ;  /* 0x0000002c03257812 */ /* 0x000fc800078efcff */
[----:B------:R-:W-:Y:S01]  /*b690*/  ISETP.GE.AND P0, PT, R37, UR6, PT ;  /* 0x0000000625007c0c */ /* 0x000fe2000bf06270 */
[----:B------:R1:W-:Y:S01]  /*b6a0*/  LDGSTS.E [R5+0x12400], [R28.64], P1 ;  /* 0x124000001c057fae */ /* 0x0003e2000892184a */
[----:B------:R-:W-:Y:S02]  /*b6b0*/  ISETP.GE.AND P1, PT, R36, UR6, PT ;  /* 0x0000000624007c0c */ /* 0x000fe4000bf26270 */
[----:B------:R-:W-:Y:S02]  /*b6c0*/  LOP3.LUT R36, R3, 0x28, RZ, 0xfc, !PT ;  /* 0x0000002803247812 */ /* 0x000fe400078efcff */
[----:B------:R-:W-:Y:S02]  /*b6d0*/  SEL R6, R6, RZ, !P3 ;  /* 0x000000ff06067207 */ /* 0x000fe40005800000 */
[----:B-1----:R-:W-:Y:S01]  /*b6e0*/  SEL R28, RZ, 0x4, P0 ;  /* 0x00000004ff1c7807 */ /* 0x002fe20000000000 */
[----:B------:R-:W-:Y:S01]  /*b6f0*/  IMAD R36, R36, c[0x0][0x188], RZ ;  /* 0x0000620024247a24 */ /* 0x000fe200078e02ff */
[----:B------:R-:W-:-:S02]  /*b700*/  ISETP.NE.U32.AND P2, PT, R6, RZ, PT ;  /* 0x000000ff0600720c */ /* 0x000fc40003f45070 */
[----:B------:R-:W-:-:S04]  /*b710*/  SEL R28, R28, RZ, !P3 ;  /* 0x000000ff1c1c7207 */ /* 0x000fc80005800000 */
[----:B------:R-:W-:Y:S01]  /*b720*/  ISETP.NE.U32.AND P0, PT, R28, RZ, PT ;  /* 0x000000ff1c00720c */ /* 0x000fe20003f05070 */
[----:B------:R-:W-:Y:S01]  /*b730*/  IMAD.WIDE R28, R36, 0x4, R30 ;  /* 0x00000004241c7825 */ /* 0x000fe200078e021e */
[C---:B------:R-:W-:Y:S02]  /*b740*/  LOP3.LUT R36, R3.reuse, 0x2c, RZ, 0xfc, !PT ;  /* 0x0000002c03247812 */ /* 0x040fe400078efcff */
[----:B------:R-:W-:-:S03]  /*b750*/  LOP3.LUT R37, R3, 0x30, RZ, 0xfc, !PT ;  /* 0x0000003003257812 */ /* 0x000fc600078efcff */
[----:B------:R-:W-:Y:S01]  /*b760*/  IMAD R36, R36, c[0x0][0x188], RZ ;  /* 0x0000620024247a24 */ /* 0x000fe200078e02ff */
[----:B------:R1:W-:Y:S01]  /*b770*/  LDGSTS.E [R5+0x12800], [R28.64], P2 ;  /* 0x128000001c057fae */ /* 0x0003e2000912184a */
[----:B------:R-:W-:Y:S01]  /*b780*/  SEL R6, RZ, 0x4, P1 ;  /* 0x00000004ff067807 */ /* 0x000fe20000800000 */
[----:B------:R-:W-:-:S03]  /*b790*/  IMAD R37, R37, c[0x0][0x188], RZ ;  /* 0x0000620025257a24 */ /* 0x000fc600078e02ff */
[----:B------:R-:W-:Y:S01]  /*b7a0*/  SEL R6, R6, RZ, !P3 ;  /* 0x000000ff06067207 */ /* 0x000fe20005800000 */
[----:B-1----:R-:W-:Y:S01]  /*b7b0*/  IMAD.WIDE R28, R36, 0x4, R30 ;  /* 0x00000004241c7825 */ /* 0x002fe200078e021e */
[----:B------:R-:W-:-:S04]  /*b7c0*/  LOP3.LUT R36, R3, 0x34, RZ, 0xfc, !PT ;  /* 0x0000003403247812 */ /* 0x000fc800078efcff */
[----:B------:R1:W-:Y:S01]  /*b7d0*/  LDGSTS.E [R5+0x12c00], [R28.64], P0 ;  /* 0x12c000001c057fae */ /* 0x0003e2000812184a */
[----:B------:R-:W-:Y:S02]  /*b7e0*/  ISETP.GE.AND P0, PT, R36, UR6, PT ;  /* 0x0000000624007c0c */ /* 0x000fe4000bf06270 */
[----:B------:R-:W-:Y:S02]  /*b7f0*/  ISETP.NE.U32.AND P1, PT, R6, RZ, PT ;  /* 0x000000ff0600720c */ /* 0x000fe40003f25070 */
[----:B------:R-:W-:Y:S01]  /*b800*/  SEL R6, RZ, 0x4, P0 ;  /* 0x00000004ff067807 */ /* 0x000fe20000000000 */
[----:B-1----:R-:W-:Y:S01]  /*b810*/  IMAD.WIDE R28, R37, 0x4, R30 ;  /* 0x00000004251c7825 */ /* 0x002fe200078e021e */
[----:B------:R-:W-:-:S04]  /*b820*/  LOP3.LUT R37, R3, 0x38, RZ, 0xfc, !PT ;  /* 0x0000003803257812 */ /* 0x000fc800078efcff */
[----:B------:R-:W-:Y:S01]  /*b830*/  ISETP.GE.AND P0, PT, R37, UR6, PT ;  /* 0x0000000625007c0c */ /* 0x000fe2000bf06270 */
[----:B------:R-:W-:Y:S01]  /*b840*/  HMMA.1688.F32.TF32 R132, R32, R38, R100 ;  /* 0x000000262084723c */ /* 0x000fe20000081064 */
[----:B------:R-:W2:Y:S04]  /*b850*/  LDL R37, [R1+0x54] ;  /* 0x0000540001257983 */ /* 0x000ea80000100800 */
[----:B------:R-:W3:Y:S04]  /*b860*/  LDL R102, [R1+0x7c] ;  /* 0x00007c0001667983 */ /* 0x000ee80000100800 */
[----:B------:R-:W4:Y:S01]  /*b870*/  LDL R101, [R1+0x4c] ;  /* 0x00004c0001657983 */ /* 0x000f220000100800 */
[----:B------:R-:W-:-:S02]  /*b880*/  LOP3.LUT R36, R3, 0x3c, RZ, 0xfc, !PT ;  /* 0x0000003c03247812 */ /* 0x000fc400078efcff */
[----:B------:R-:W-:Y:S01]  /*b890*/  SEL R6, R6, RZ, !P3 ;  /* 0x000000ff06067207 */ /* 0x000fe20005800000 */
[----:B------:R1:W-:Y:S01]  /*b8a0*/  LDGSTS.E [R5+0x13000], [R28.64], P1 ;  /* 0x130000001c057fae */ /* 0x0003e2000892184a */
[----:B------:R-:W-:Y:S02]  /*b8b0*/  ISETP.GE.AND P1, PT, R36, UR6, PT ;  /* 0x0000000624007c0c */ /* 0x000fe4000bf26270 */
[----:B------:R-:W-:Y:S02]  /*b8c0*/  LOP3.LUT R36, R3, 0x34, RZ, 0xfc, !PT ;  /* 0x0000003403247812 */ /* 0x000fe400078efcff */
[----:B------:R-:W-:Y:S01]  /*b8d0*/  ISETP.NE.U32.AND P2, PT, R6, RZ, PT ;  /* 0x000000ff0600720c */ /* 0x000fe20003f45070 */
[----:B------:R-:W-:Y:S01]  /*b8e0*/  HMMA.1688.F32.TF32 R72, R112, R38, R72 ;  /* 0x000000267048723c */ /* 0x000fe20000081048 */
[----:B-1----:R-:W-:Y:S01]  /*b8f0*/  SEL R28, RZ, 0x4, P0 ;  /* 0x00000004ff1c7807 */ /* 0x002fe20000000000 */
[----:B------:R-:W-:-:S03]  /*b900*/  IMAD R36, R36, c[0x0][0x188], RZ ;  /* 0x0000620024247a24 */ /* 0x000fc600078e02ff */
[----:B------:R-:W-:Y:S02]  /*b910*/  SEL R28, R28, RZ, !P3 ;  /* 0x000000ff1c1c7207 */ /* 0x000fe40005800000 */
[C---:B------:R-:W-:Y:S02]  /*b920*/  LOP3.LUT R38, R3.reuse, 0x38, RZ, 0xfc, !PT ;  /* 0x0000003803267812 */ /* 0x040fe400078efcff */
[----:B------:R-:W-:Y:S01]  /*b930*/  ISETP.NE.U32.AND P0, PT, R28, RZ, PT ;  /* 0x000000ff1c00720c */ /* 0x000fe20003f05070 */
[--C-:B------:R-:W-:Y:S01]  /*b940*/  IMAD.WIDE R28, R36, 0x4, R30.reuse ;  /* 0x00000004241c7825 */ /* 0x100fe200078e021e */
[----:B------:R-:W-:Y:S02]  /*b950*/  SEL R6, RZ, 0x4, P1 ;  /* 0x00000004ff067807 */ /* 0x000fe40000800000 */
[----:B------:R-:W-:Y:S01]  /*b960*/  LOP3.LUT R36, R3, 0x3c, RZ, 0xfc, !PT ;  /* 0x0000003c03247812 */ /* 0x000fe200078efcff */
[----:B------:R-:W-:Y:S01]  /*b970*/  IMAD R38, R38, c[0x0][0x188], RZ ;  /* 0x0000620026267a24 */ /* 0x000fe200078e02ff */
[----:B------:R-:W-:Y:S01]  /*b980*/  SEL R6, R6, RZ, !P3 ;  /* 0x000000ff06067207 */ /* 0x000fe20005800000 */
[----:B------:R1:W-:Y:S02]  /*b990*/  LDGSTS.E [R5+0x13400], [R28.64], P2 ;  /* 0x134000001c057fae */ /* 0x0003e4000912184a */
[----:B------:R-:W-:Y:S01]  /*b9a0*/  IMAD R36, R36, c[0x0][0x188], RZ ;  /* 0x0000620024247a24 */ /* 0x000fe200078e02ff */
[----:B------:R-:W-:Y:S01]  /*b9b0*/  ISETP.NE.U32.AND P1, PT, R6, RZ, PT ;  /* 0x000000ff0600720c */ /* 0x000fe20003f25070 */
[----:B-1----:R-:W-:-:S05]  /*b9c0*/  IMAD.WIDE R28, R38, 0x4, R30 ;  /* 0x00000004261c7825 */ /* 0x002fca00078e021e */
[----:B------:R1:W-:Y:S02]  /*b9d0*/  LDGSTS.E [R5+0x13800], [R28.64], P0 ;  /* 0x138000001c057fae */ /* 0x0003e4000812184a */
[----:B-1----:R-:W-:Y:S01]  /*b9e0*/  IMAD.WIDE R28, R36, 0x4, R30 ;  /* 0x00000004241c7825 */ /* 0x002fe200078e021e */
[----:B------:R-:W-:-:S04]  /*b9f0*/  LOP3.LUT R36, R3, 0x2, RZ, 0xfc, !PT ;  /* 0x0000000203247812 */ /* 0x000fc800078efcff */
[----:B------:R-:W-:Y:S01]  /*ba00*/  ISETP.GE.AND P0, PT, R36, UR6, PT ;  /* 0x0000000624007c0c */ /* 0x000fe2000bf06270 */
[----:B------:R1:W-:Y:S01]  /*ba10*/  LDGSTS.E [R5+0x13c00], [R28.64], P1 ;  /* 0x13c000001c057fae */ /* 0x0003e2000892184a */
[C---:B------:R-:W-:Y:S01]  /*ba20*/  LOP3.LUT R36, R3.reuse, 0x6, RZ, 0xfc, !PT ;  /* 0x0000000603247812 */ /* 0x040fe200078efcff */
[----:B------:R-:W-:Y:S02]  /*ba30*/  IMAD R39, R3, c[0x0][0x188], RZ ;  /* 0x0000620003277a24 */ /* 0x000fe400078e02ff */
[----:B------:R-:W-:Y:S01]  /*ba40*/  IMAD.MOV.U32 R38, RZ, RZ, c[0x0][0x188] ;  /* 0x00006200ff267624 */ /* 0x000fe200078e00ff */
[----:B-1----:R-:W-:-:S04]  /*ba50*/  SEL R5, RZ, 0x4, P0 ;  /* 0x00000004ff057807 */ /* 0x002fc80000000000 */
[----:B------:R-:W-:Y:S01]  /*ba60*/  SEL R5, R5, RZ, !P3 ;  /* 0x000000ff05057207 */ /* 0x000fe20005800000 */
[----:B------:R-:W-:Y:S01]  /*ba70*/  IMAD R38, R38, 0x2, R39 ;  /* 0x0000000226267824 */ /* 0x000fe200078e0227 */
[----:B------:R-:W-:Y:S01]  /*ba80*/  ISETP.GE.AND P0, PT, R36, UR6, PT ;  /* 0x0000000624007c0c */ /* 0x000fe2000bf06270 */
[----:B------:R-:W5:Y:S01]  /*ba90*/  LDL R39, [R1+0x64] ;  /* 0x0000640001277983 */ /* 0x000f620000100800 */
[----:B------:R-:W-:Y:S01]  /*baa0*/  ISETP.NE.U32.AND P1, PT, R5, RZ, PT ;  /* 0x000000ff0500720c */ /* 0x000fe20003f25070 */
[----:B------:R-:W-:Y:S01]  /*bab0*/  IMAD.U32 R5, RZ, RZ, UR7 ;  /* 0x00000007ff057e24 */ /* 0x000fe2000f8e00ff */
[----:B------:R-:W-:Y:S01]  /*bac0*/  LOP3.LUT R36, R0, 0x40, RZ, 0x3c, !PT ;  /* 0x0000004000247812 */ /* 0x000fe200078e3cff */
[----:B------:R-:W-:-:S04]  /*bad0*/  IMAD.SHL.U32 R38, R38, 0x4, RZ ;  /* 0x0000000426267824 */ /* 0x000fc800078e00ff */
[----:B------:R-:W-:Y:S02]  /*bae0*/  IMAD R5, R5, 0x4000, R36 ;  /* 0x0000400005057824 */ /* 0x000fe400078e0224 */
[----:B------:R-:W5:Y:S01]  /*baf0*/  LDL R36, [R1+0x34] ;  /* 0x0000340001247983 */ /* 0x000f620000100800 */
[----:B------:R-:W-:Y:S02]  /*bb00*/  SEL R6, RZ, 0x4, P0 ;  /* 0x00000004ff067807 */ /* 0x000fe40000000000 */
[----:B------:R-:W-:Y:S02]  /*bb10*/  IADD3 R28, P0, R38, R30, RZ ;  /* 0x0000001e261c7210 */ /* 0x000fe40007f1e0ff */
[----:B------:R-:W5:Y:S03]  /*bb20*/  LDL R38, [R1+0x5c] ;  /* 0x00005c0001267983 */ /* 0x000f660000100800 */
[----:B--2---:R-:W-:-:S02]  /*bb30*/  IMAD.X R29, R31, 0x1, R37, P0 ;  /* 0x000000011f1d7824 */ /* 0x004fc400000e0625 */
[----:B------:R-:W2:Y:S01]  /*bb40*/  LDL R37, [R1+0x2c] ;  /* 0x00002c0001257983 */ /* 0x000ea20000100800 */
[----:B------:R-:W-:-:S03]  /*bb50*/  LOP3.LUT R100, R3, 0xa, RZ, 0xfc, !PT ;  /* 0x0000000a03647812 */ /* 0x000fc600078efcff */
[----:B------:R3:W-:Y:S01]  /*bb60*/  LDGSTS.E [R5+0x10200], [R28.64], P1 ;  /* 0x102000001c057fae */ /* 0x0007e2000892184a */
[----:B------:R-:W-:-:S04]  /*bb70*/  SEL R6, R6, RZ, !P3 ;  /* 0x000000ff06067207 */ /* 0x000fc80005800000 */
[----:B------:R-:W-:Y:S02]  /*bb80*/  ISETP.NE.U32.AND P2, PT, R6, RZ, PT ;  /* 0x000000ff0600720c */ /* 0x000fe40003f45070 */
[----:B---3--:R-:W-:-:S05]  /*bb90*/  IADD3 R28, P0, R102, R30, RZ ;  /* 0x0000001e661c7210 */ /* 0x008fca0007f1e0ff */
[----:B----4-:R-:W-:Y:S01]  /*bba0*/  IMAD.X R29, R31, 0x1, R101, P0 ;  /* 0x000000011f1d7824 */ /* 0x010fe200000e0665 */
[----:B------:R-:W-:Y:S02]  /*bbb0*/  ISETP.GE.AND P0, PT, R100, UR6, PT ;  /* 0x0000000664007c0c */ /* 0x000fe4000bf06270 */
[----:B------:R-:W-:Y:S02]  /*bbc0*/  LOP3.LUT R100, R3, 0xe, RZ, 0xfc, !PT ;  /* 0x0000000e03647812 */ /* 0x000fe400078efcff */
[----:B------:R-:W-:Y:S01]  /*bbd0*/  SEL R6, RZ, 0x4, P0 ;  /* 0x00000004ff067807 */ /* 0x000fe20000000000 */
[----:B------:R1:W-:Y:S01]  /*bbe0*/  LDGSTS.E [R5+0x10600], [R28.64], P2 ;  /* 0x106000001c057fae */ /* 0x0003e2000912184a */
[----:B------:R-:W-:Y:S02]  /*bbf0*/  ISETP.GE.AND P0, PT, R100, UR6, PT ;  /* 0x0000000664007c0c */ /* 0x000fe4000bf06270 */
[----:B------:R-:W-:-:S04]  /*bc00*/  SEL R6, R6, RZ, !P3 ;  /* 0x000000ff06067207 */ /* 0x000fc80005800000 */
[----:B------:R-:W-:Y:S02]  /*bc10*/  ISETP.NE.U32.AND P1, PT, R6, RZ, PT ;  /* 0x000000ff0600720c */ /* 0x000fe40003f25070 */
[----:B------:R-:W-:Y:S02]  /*bc20*/  SEL R6, RZ, 0x4, P0 ;  /* 0x00000004ff067807 */ /* 0x000fe40000000000 */
[----:B-1----:R-:W-:-:S05]  /*bc30*/  IADD3 R28, P0, R61, R30, RZ ;  /* 0x0000001e3d1c7210 */ /* 0x002fca0007f1e0ff */
[----:B------:R-:W-:Y:S01]  /*bc40*/  IMAD.X R29, R31, 0x1, R56, P0 ;  /* 0x000000011f1d7824 */ /* 0x000fe200000e0638 */
[----:B------:R-:W-:-:S04]  /*bc50*/  LOP3.LUT R56, R3, 0x12, RZ, 0xfc, !PT ;  /* 0x0000001203387812 */ /* 0x000fc800078efcff */
[----:B------:R1:W-:Y:S01]  /*bc60*/  LDGSTS.E [R5+0x10a00], [R28.64], P1 ;  /* 0x10a000001c057fae */ /* 0x0003e2000892184a */
[----:B------:R-:W-:-:S04]  /*bc70*/  SEL R6, R6, RZ, !P3 ;  /* 0x000000ff06067207 */ /* 0x000fc80005800000 */
[----:B------:R-:W-:Y:S02]  /*bc80*/  ISETP.NE.U32.AND P2, PT, R6, RZ, PT ;  /* 0x000000ff0600720c */ /* 0x000fe40003f45070 */
[----:B-1----:R-:W-:-:S05]  /*bc90*/  IADD3 R28, P0, R60, R30, RZ ;  /* 0x0000001e3c1c7210 */ /* 0x002fca0007f1e0ff */
[----:B------:R-:W-:Y:S01]  /*bca0*/  IMAD.X R29, R31, 0x1, R57, P0 ;  /* 0x000000011f1d7824 */ /* 0x000fe200000e0639 */
        /* <DEDUP_REMOVED lines=8> */
[----:B-----5:R-:W-:-:S05]  /*bd30*/  IADD3 R28, P0, R39, R30, RZ ;  /* 0x0000001e271c7210 */ /* 0x020fca0007f1e0ff */
[----:B------:R-:W-:Y:S01]  /*bd40*/  IMAD.X R29, R31, 0x1, R36, P0 ;  /* 0x000000011f1d7824 */ /* 0x000fe200000e0624 */
[----:B------:R-:W-:-:S04]  /*bd50*/  LOP3.LUT R36, R3, 0x1a, RZ, 0xfc, !PT ;  /* 0x0000001a03247812 */ /* 0x000fc800078efcff */
[----:B------:R1:W-:Y:S01]  /*bd60*/  LDGSTS.E [R5+0x11200], [R28.64], P1 ;  /* 0x112000001c057fae */ /* 0x0003e2000892184a */
[----:B------:R-:W-:Y:S02]  /*bd70*/  SEL R6, R6, RZ, !P3 ;  /* 0x000000ff06067207 */ /* 0x000fe40005800000 */
[----:B-1----:R-:W-:Y:S02]  /*bd80*/  IADD3 R28, P0, R38, R30, RZ ;  /* 0x0000001e261c7210 */ /* 0x002fe40007f1e0ff */
[----:B------:R-:W-:Y:S02]  /*bd90*/  ISETP.NE.U32.AND P2, PT, R6, RZ, PT ;  /* 0x000000ff0600720c */ /* 0x000fe40003f45070 */
[----:B------:R-:W-:-:S05]  /*bda0*/  LOP3.LUT R38, R3, 0x1e, RZ, 0xfc, !PT ;  /* 0x0000001e03267812 */ /* 0x000fca00078efcff */
[----:B------:R-:W-:Y:S01]  /*bdb0*/  IMAD R38, R38, c[0x0][0x188], RZ ;  /* 0x0000620026267a24 */ /* 0x000fe200078e02ff */
[----:B------:R-:W1:Y:S01]  /*bdc0*/  S2R R57, SR_TID.X ;  /* 0x0000000000397919 */ /* 0x000e620000002100 */
[C---:B------:R-:W-:Y:S02]  /*bdd0*/  LOP3.LUT R39, R3.reuse, 0x26, RZ, 0xfc, !PT ;  /* 0x0000002603277812 */ /* 0x040fe400078efcff */
[----:B------:R-:W-:-:S03]  /*bde0*/  LOP3.LUT R56, R3, 0x2e, RZ, 0xfc, !PT ;  /* 0x0000002e03387812 */ /* 0x000fc600078efcff */
[----:B------:R-:W-:Y:S02]  /*bdf0*/  IMAD R39, R39, c[0x0][0x188], RZ ;  /* 0x0000620027277a24 */ /* 0x000fe400078e02ff */
[----:B------:R-:W-:Y:S02]  /*be00*/  IMAD R56, R56, c[0x0][0x188], RZ ;  /* 0x0000620038387a24 */ /* 0x000fe400078e02ff */
[----:B------:R-:W-:Y:S02]  /*be10*/  IMAD.U32 R244, RZ, RZ, UR5 ;  /* 0x00000005fff47e24 */ /* 0x000fe4000f8e00ff */
[----:B--2---:R-:W-:Y:S01]  /*be20*/  IMAD.X R29, R31, 0x1, R37, P0 ;  /* 0x000000011f1d7824 */ /* 0x004fe200000e0625 */
[----:B------:R-:W-:Y:S02]  /*be30*/  ISETP.GE.AND P0, PT, R36, UR6, PT ;  /* 0x0000000624007c0c */ /* 0x000fe4000bf06270 */
[----:B------:R-:W-:Y:S02]  /*be40*/  LOP3.LUT R37, R3, 0x1e, RZ, 0xfc, !PT ;  /* 0x0000001e03257812 */ /* 0x000fe400078efcff */
[----:B------:R-:W-:Y:S01]  /*be50*/  SEL R6, RZ, 0x4, P0 ;  /* 0x00000004ff067807 */ /* 0x000fe20000000000 */
[----:B------:R2:W-:Y:S01]  /*be60*/  LDGSTS.E [R5+0x11600], [R28.64], P2 ;  /* 0x116000001c057fae */ /* 0x0005e2000912184a */
[----:B------:R-:W-:-:S02]  /*be70*/  ISETP.GE.AND P0, PT, R37, UR6, PT ;  /* 0x0000000625007c0c */ /* 0x000fc4000bf06270 */
[----:B------:R-:W-:Y:S02]  /*be80*/  SEL R6, R6, RZ, !P3 ;  /* 0x000000ff06067207 */ /* 0x000fe40005800000 */
[C---:B------:R-:W-:Y:S02]  /*be90*/  LOP3.LUT R36, R3.reuse, 0x22, RZ, 0xfc, !PT ;  /* 0x0000002203247812 */ /* 0x040fe400078efcff */
[----:B------:R-:W-:Y:S02]  /*bea0*/  ISETP.NE.U32.AND P1, PT, R6, RZ, PT ;  /* 0x000000ff0600720c */ /* 0x000fe40003f25070 */
[----:B------:R-:W-:Y:S02]  /*beb0*/  SEL R6, RZ, 0x4, P0 ;  /* 0x00000004ff067807 */ /* 0x000fe40000000000 */
[----:B------:R-:W-:Y:S02]  /*bec0*/  ISETP.GE.AND P0, PT, R36, UR6, PT ;  /* 0x0000000624007c0c */ /* 0x000fe4000bf06270 */
[----:B------:R-:W-:-:S02]  /*bed0*/  LOP3.LUT R36, R3, 0x1a, RZ, 0xfc, !PT ;  /* 0x0000001a03247812 */ /* 0x000fc400078efcff */
[----:B------:R-:W-:Y:S02]  /*bee0*/  SEL R6, R6, RZ, !P3 ;  /* 0x000000ff06067207 */ /* 0x000fe40005800000 */
[----:B--2---:R-:W-:Y:S01]  /*bef0*/  SEL R28, RZ, 0x4, P0 ;  /* 0x00000004ff1c7807 */ /* 0x004fe20000000000 */
[----:B------:R-:W-:Y:S01]  /*bf00*/  IMAD R36, R36, c[0x0][0x188], RZ ;  /* 0x0000620024247a24 */ /* 0x000fe200078e02ff */
[----:B------:R-:W-:Y:S02]  /*bf10*/  ISETP.NE.U32.AND P0, PT, R6, RZ, PT ;  /* 0x000000ff0600720c */ /* 0x000fe40003f05070 */
[----:B------:R-:W-:Y:S01]  /*bf20*/  SEL R6, R28, RZ, !P3 ;  /* 0x000000ff1c067207 */ /* 0x000fe20005800000 */
[----:B------:R-:W-:Y:S01]  /*bf30*/  IMAD.WIDE R28, R36, 0x4, R30 ;  /* 0x00000004241c7825 */ /* 0x000fe200078e021e */
[----:B------:R-:W-:Y:S02]  /*bf40*/  LOP3.LUT R37, R3, 0x22, RZ, 0xfc, !PT ;  /* 0x0000002203257812 */ /* 0x000fe400078efcff */
[----:B------:R-:W-:-:S02]  /*bf50*/  ISETP.NE.U32.AND P2, PT, R6, RZ, PT ;  /* 0x000000ff0600720c */ /* 0x000fc40003f45070 */
[----:B------:R2:W-:Y:S01]  /*bf60*/  LDGSTS.E [R5+0x11a00], [R28.64], P1 ;  /* 0x11a000001c057fae */ /* 0x0005e2000892184a */
[----:B------:R-:W-:Y:S01]  /*bf70*/  IMAD R37, R37, c[0x0][0x188], RZ ;  /* 0x0000620025257a24 */ /* 0x000fe200078e02ff */
[----:B------:R-:W-:Y:S01]  /*bf80*/  LOP3.LUT R36, R3, 0x26, RZ, 0xfc, !PT ;  /* 0x0000002603247812 */ /* 0x000fe200078efcff */
[----:B--2---:R-:W-:-:S05]  /*bf90*/  IMAD.WIDE R28, R38, 0x4, R30 ;  /* 0x00000004261c7825 */ /* 0x004fca00078e021e */
[----:B------:R2:W-:Y:S01]  /*bfa0*/  LDGSTS.E [R5+0x11e00], [R28.64], P0 ;  /* 0x11e000001c057fae */ /* 0x0005e2000812184a */
[----:B------:R-:W-:Y:S02]  /*bfb0*/  ISETP.GE.AND P0, PT, R36, UR6, PT ;  /* 0x0000000624007c0c */ /* 0x000fe4000bf06270 */
[----:B------:R-:W-:Y:S02]  /*bfc0*/  LOP3.LUT R36, R3, 0x2e, RZ, 0xfc, !PT ;  /* 0x0000002e03247812 */ /* 0x000fe400078efcff */
[----:B------:R-:W-:Y:S01]  /*bfd0*/  SEL R6, RZ, 0x4, P0 ;  /* 0x00000004ff067807 */ /* 0x000fe20000000000 */
[----:B--2---:R-:W-:Y:S01]  /*bfe0*/  IMAD.WIDE R28, R37, 0x4, R30 ;  /* 0x00000004251c7825 */ /* 0x004fe200078e021e */
[----:B------:R-:W-:-:S04]  /*bff0*/  LOP3.LUT R37, R3, 0x2a, RZ, 0xfc, !PT ;  /* 0x0000002a03257812 */ /* 0x000fc800078efcff */
[----:B------:R-:W-:Y:S01]  /*c000*/  ISETP.GE.AND P0, PT, R37, UR6, PT ;  /* 0x0000000625007c0c */ /* 0x000fe2000bf06270 */
[----:B------:R2:W-:Y:S01]  /*c010*/  LDGSTS.E [R5+0x12200], [R28.64], P2 ;  /* 0x122000001c057fae */ /* 0x0005e2000912184a */
[----:B------:R-:W-:Y:S02]  /*c020*/  SEL R6, R6, RZ, !P3 ;  /* 0x000000ff06067207 */ /* 0x000fe40005800000 */
[----:B--2---:R-:W-:Y:S02]  /*c030*/  SEL R28, RZ, 0x4, P0 ;  /* 0x00000004ff1c7807 */ /* 0x004fe40000000000 */
[----:B------:R-:W-:Y:S02]  /*c040*/  ISETP.GE.AND P0, PT, R36, UR6, PT ;  /* 0x0000000624007c0c */ /* 0x000fe4000bf06270 */
[----:B------:R-:W-:-:S04]  /*c050*/  LOP3.LUT R36, R3, 0x32, RZ, 0xfc, !PT ;  /* 0x0000003203247812 */ /* 0x000fc800078efcff */
[----:B------:R-:W-:Y:S02]  /*c060*/  ISETP.GE.AND P2, PT, R36, UR6, PT ;  /* 0x0000000624007c0c */ /* 0x000fe4000bf46270 */
[C---:B------:R-:W-:Y:S02]  /*c070*/  LOP3.LUT R36, R3.reuse, 0x36, RZ, 0xfc, !PT ;  /* 0x0000003603247812 */ /* 0x040fe400078efcff */
[----:B------:R-:W-:Y:S02]  /*c080*/  ISETP.NE.U32.AND P1, PT, R6, RZ, PT ;  /* 0x000000ff0600720c */ /* 0x000fe40003f25070 */
[----:B------:R-:W-:Y:S02]  /*c090*/  ISETP.GE.AND P6, PT, R36, UR6, PT ;  /* 0x0000000624007c0c */ /* 0x000fe4000bfc6270 */
[----:B------:R-:W-:Y:S02]  /*c0a0*/  LOP3.LUT R36, R3, 0x3a, RZ, 0xfc, !PT ;  /* 0x0000003a03247812 */ /* 0x000fe400078efcff */
[----:B------:R-:W-:-:S02]  /*c0b0*/  SEL R28, R28, RZ, !P3 ;  /* 0x000000ff1c1c7207 */ /* 0x000fc40005800000 */
[----:B------:R-:W-:Y:S02]  /*c0c0*/  SEL R6, RZ, 0x4, P0 ;  /* 0x00000004ff067807 */ /* 0x000fe40000000000 */
[----:B------:R-:W-:Y:S02]  /*c0d0*/  ISETP.GE.AND P5, PT, R36, UR6, PT ;  /* 0x0000000624007c0c */ /* 0x000fe4000bfa6270 */
[----:B------:R-:W-:Y:S02]  /*c0e0*/  ISETP.NE.U32.AND P0, PT, R28, RZ, PT ;  /* 0x000000ff1c00720c */ /* 0x000fe40003f05070 */
[----:B-1----:R-:W-:Y:S02]  /*c0f0*/  LOP3.LUT R36, R57, 0x3f, RZ, 0xc0, !PT ;  /* 0x0000003f39247812 */ /* 0x002fe400078ec0ff */
[----:B------:R-:W-:Y:S02]  /*c100*/  SEL R6, R6, RZ, !P3 ;  /* 0x000000ff06067207 */ /* 0x000fe40005800000 */
[----:B------:R-:W-:-:S02]  /*c110*/  SEL R28, RZ, 0x4, P2 ;  /* 0x00000004ff1c7807 */ /* 0x000fc40001000000 */
[----:B------:R-:W-:Y:S02]  /*c120*/  LOP3.LUT R37, R3, 0x3e, RZ, 0xfc, !PT ;  /* 0x0000003e03257812 */ /* 0x000fe400078efcff */
[----:B------:R-:W-:Y:S02]  /*c130*/  SEL R38, RZ, 0x4, P5 ;  /* 0x00000004ff267807 */ /* 0x000fe40002800000 */
[----:B------:R-:W-:Y:S02]  /*c140*/  ISETP.GE.AND P5, PT, R36, UR6, PT ;  /* 0x0000000624007c0c */ /* 0x000fe4000bfa6270 */
[----:B------:R-:W-:Y:S02]  /*c150*/  ISETP.NE.U32.AND P2, PT, R6, RZ, PT ;  /* 0x000000ff0600720c */ /* 0x000fe40003f45070 */
[----:B------:R-:W-:Y:S02]  /*c160*/  SEL R28, R28, RZ, !P3 ;  /* 0x000000ff1c1c7207 */ /* 0x000fe40005800000 */
[----:B------:R-:W-:-:S02]  /*c170*/  SEL R6, RZ, 0x4, P6 ;  /* 0x00000004ff067807 */ /* 0x000fc40003000000 */
[----:B------:R-:W-:Y:S02]  /*c180*/  ISETP.GE.AND P6, PT, R37, UR6, PT ;  /* 0x0000000625007c0c */ /* 0x000fe4000bfc6270 */
[----:B------:R-:W-:Y:S02]  /*c190*/  SEL R37, RZ, 0x4, P5 ;  /* 0x00000004ff257807 */ /* 0x000fe40002800000 */
[----:B------:R-:W-:Y:S01]  /*c1a0*/  ISETP.NE.U32.AND P4, PT, R28, RZ, PT ;  /* 0x000000ff1c00720c */ /* 0x000fe20003f85070 */
[----:B------:R-:W-:Y:S01]  /*c1b0*/  IMAD.WIDE R28, R39, 0x4, R30 ;  /* 0x00000004271c7825 */ /* 0x000fe200078e021e */
[----:B------:R-:W-:Y:S02]  /*c1c0*/  SEL R6, R6, RZ, !P3 ;  /* 0x000000ff06067207 */ /* 0x000fe40005800000 */
[----:B------:R-:W-:Y:S02]  /*c1d0*/  SEL R36, RZ, 0x4, P6 ;  /* 0x00000004ff247807 */ /* 0x000fe40003000000 */
[----:B------:R-:W-:Y:S01]  /*c1e0*/  LOP3.LUT R39, R3, 0x2a, RZ, 0xfc, !PT ;  /* 0x0000002a03277812 */ /* 0x000fe200078efcff */
[----:B------:R1:W-:Y:S01]  /*c1f0*/  LDGSTS.E [R5+0x12600], [R28.64], P1 ;  /* 0x126000001c057fae */ /* 0x0003e2000892184a */
[----:B------:R-:W-:-:S02]  /*c200*/  SEL R37, R37, RZ, !P3 ;  /* 0x000000ff25257207 */ /* 0x000fc40005800000 */
[----:B------:R-:W-:Y:S01]  /*c210*/  ISETP.NE.U32.AND P5, PT, R6, RZ, PT ;  /* 0x000000ff0600720c */ /* 0x000fe20003fa5070 */
[----:B------:R-:W-:Y:S01]  /*c220*/  IMAD R39, R39, c[0x0][0x188], RZ ;  /* 0x0000620027277a24 */ /* 0x000fe200078e02ff */
[----:B------:R-:W-:Y:S02]  /*c230*/  SEL R6, R36, RZ, !P3 ;  /* 0x000000ff24067207 */ /* 0x000fe40005800000 */
[----:B------:R-:W-:Y:S01]  /*c240*/  ISETP.NE.U32.AND P1, PT, R37, RZ, PT ;  /* 0x000000ff2500720c */ /* 0x000fe20003f25070 */
[----:B------:R-:W-:Y:S01]  /*c250*/  IMAD.WIDE R36, R56, 0x4, R30 ;  /* 0x0000000438247825 */ /* 0x000fe200078e021e */
[----:B------:R-:W-:-:S03]  /*c260*/  LOP3.LUT R56, R3, 0x36, RZ, 0xfc, !PT ;  /* 0x0000003603387812 */ /* 0x000fc600078efcff */
[----:B-1----:R-:W-:-:S04]  /*c270*/  IMAD.WIDE R28, R39, 0x4, R30 ;  /* 0x00000004271c7825 */ /* 0x002fc800078e021e */
[----:B------:R-:W-:Y:S01]  /*c280*/  IMAD R56, R56, c[0x0][0x188], RZ ;  /* 0x0000620038387a24 */ /* 0x000fe200078e02ff */
[----:B------:R1:W-:Y:S01]  /*c290*/  LDGSTS.E [R5+0x12a00], [R28.64], P0 ;  /* 0x12a000001c057fae */ /* 0x0003e2000812184a */
[C---:B------:R-:W-:Y:S02]  /*c2a0*/  LOP3.LUT R39, R3.reuse, 0x32, RZ, 0xfc, !PT ;  /* 0x0000003203277812 */ /* 0x040fe400078efcff */
[----:B------:R-:W-:Y:S01]  /*c2b0*/  SEL R38, R38, RZ, !P3 ;  /* 0x000000ff26267207 */ /* 0x000fe20005800000 */
[----:B------:R2:W-:Y:S01]  /*c2c0*/  LDGSTS.E [R5+0x12e00], [R36.64], P2 ;  /* 0x12e0000024057fae */ /* 0x0005e2000912184a */
[----:B-1----:R-:W-:Y:S01]  /*c2d0*/  IMAD.WIDE R28, R56, 0x4, R30 ;  /* 0x00000004381c7825 */ /* 0x002fe200078e021e */
[----:B------:R-:W-:-:S05]  /*c2e0*/  LOP3.LUT R56, R3, 0x3a, RZ, 0xfc, !PT ;  /* 0x0000003a03387812 */ /* 0x000fca00078efcff */
[----:B------:R-:W-:Y:S02]  /*c2f0*/  IMAD R56, R56, c[0x0][0x188], RZ ;  /* 0x0000620038387a24 */ /* 0x000fe400078e02ff */
[----:B------:R-:W-:Y:S01]  /*c300*/  IMAD R39, R39, c[0x0][0x188], RZ ;  /* 0x0000620027277a24 */ /* 0x000fe200078e02ff */
[----:B------:R-:W-:Y:S01]  /*c310*/  ISETP.NE.U32.AND P6, PT, R38, RZ, PT ;  /* 0x000000ff2600720c */ /* 0x000fe20003fc5070 */
[--C-:B--2---:R-:W-:Y:S01]  /*c320*/  IMAD.WIDE R36, R56, 0x4, R30.reuse ;  /* 0x0000000438247825 */ /* 0x104fe200078e021e */
[----:B------:R-:W-:Y:S02]  /*c330*/  LOP3.LUT R56, R3, 0x3e, RZ, 0xfc, !PT ;  /* 0x0000003e03387812 */ /* 0x000fe400078efcff */
[----:B------:R-:W-:Y:S01]  /*c340*/  ISETP.NE.U32.AND P3, PT, R6, RZ, PT ;  /* 0x000000ff0600720c */ /* 0x000fe20003f65070 */
[----:B------:R-:W-:Y:S01]  /*c350*/  IMAD.WIDE R38, R39, 0x4, R30 ;  /* 0x0000000427267825 */ /* 0x000fe200078e021e */
[----:B------:R-:W-:-:S03]  /*c360*/  LEA R244, P2, R244, R30, 0x2 ;  /* 0x0000001ef4f47211 */ /* 0x000fc600078410ff */
[----:B------:R-:W-:Y:S01]  /*c370*/  IMAD R56, R56, c[0x0][0x188], RZ ;  /* 0x0000620038387a24 */ /* 0x000fe200078e02ff */
[----:B------:R1:W-:Y:S01]  /*c380*/  LDGSTS.E [R5+0x13200], [R38.64], P4 ;  /* 0x1320000026057fae */ /* 0x0003e2000a12184a */
[----:B------:R-:W-:Y:S01]  /*c390*/  IADD3.X R243, R31, UR9, RZ, P2, !PT ;  /* 0x000000091ff37c10 */ /* 0x000fe200097fe4ff */
[----:B------:R-:W-:Y:S02]  /*c3a0*/  IMAD.U32 R6, RZ, RZ, UR7 ;  /* 0x00000007ff067e24 */ /* 0x000fe4000f8e00ff */
[----:B------:R2:W-:Y:S01]  /*c3b0*/  LDGSTS.E [R5+0x13600], [R28.64], P5 ;  /* 0x136000001c057fae */ /* 0x0005e2000a92184a */
[----:B------:R-:W-:-:S03]  /*c3c0*/  IMAD.WIDE R30, R56, 0x4, R30 ;  /* 0x00000004381e7825 */ /* 0x000fc600078e021e */
[----:B------:R3:W-:Y:S01]  /*c3d0*/  LDGSTS.E [R5+0x13a00], [R36.64], P6 ;  /* 0x13a0000024057fae */ /* 0x0007e2000b12184a */
[----:B------:R-:W-:-:S03]  /*c3e0*/  IMAD R6, R6, 0x8000, R2 ;  /* 0x0000800006067824 */ /* 0x000fc600078e0202 */
[----:B------:R4:W-:Y:S01]  /*c3f0*/  LDGSTS.E [R5+0x13e00], [R30.64], P3 ;  /* 0x13e000001e057fae */ /* 0x0009e2000992184a */
[----:B--2---:R-:W-:-:S03]  /*c400*/  IADD3 R28, P0, R4, R241, RZ ;  /* 0x000000f1041c7210 */ /* 0x004fc60007f1e0ff */
[----:B------:R-:W0:Y:S01]  /*c410*/  LDGDEPBAR ;  /* 0x00000000000079af */ /* 0x000e220000000000 */
[----:B---3--:R-:W-:Y:S01]  /*c420*/  IADD3 R36, P2, R4, R233, RZ ;  /* 0x000000e904247210 */ /* 0x008fe20007f5e0ff */
[----:B------:R-:W-:Y:S01]  /*c430*/  IMAD.X R29, R240, 0x1, R8, P0 ;  /* 0x00000001f01d7824 */ /* 0x000fe200000e0608 */
[----:B----4-:R-:W-:-:S03]  /*c440*/  IADD3 R30, P0, R4, R225, RZ ;  /* 0x000000e1041e7210 */ /* 0x010fc60007f1e0ff */
[--C-:B------:R-:W-:Y:S01]  /*c450*/  IMAD.X R37, R232, 0x1, R8.reuse, P2 ;  /* 0x00000001e8257824 */ /* 0x100fe200010e0608 */
[----:B------:R2:W-:Y:S01]  /*c460*/  LDGSTS.E [R6], [R28.64], P1 ;  /* 0x000000001c067fae */ /* 0x0005e2000892184a */
[----:B------:R-:W-:-:S03]  /*c470*/  IMAD.X R31, R224, 0x1, R8, P0 ;  /* 0x00000001e01f7824 */ /* 0x000fc600000e0608 */
[----:B------:R3:W-:Y:S04]  /*c480*/  LDGSTS.E [R6+0x800], [R36.64], P1 ;  /* 0x0080000024067fae */ /* 0x0007e8000892184a */
[----:B------:R4:W-:Y:S01]  /*c490*/  LDGSTS.E [R6+0x1000], [R30.64], P1 ;  /* 0x010000001e067fae */ /* 0x0009e2000892184a */
[C---:B--2---:R-:W-:Y:S02]  /*c4a0*/  IADD3 R28, P2, R4.reuse, R217, RZ ;  /* 0x000000d9041c7210 */ /* 0x044fe40007f5e0ff */
[----:B---3--:R-:W-:-:S03]  /*c4b0*/  IADD3 R36, P0, R4, R209, RZ ;  /* 0x000000d104247210 */ /* 0x008fc60007f1e0ff */
[--C-:B------:R-:W-:Y:S01]  /*c4c0*/  IMAD.X R29, R216, 0x1, R8.reuse, P2 ;  /* 0x00000001d81d7824 */ /* 0x100fe200010e0608 */
[----:B----4-:R-:W-:Y:S01]  /*c4d0*/  IADD3 R30, P2, R4, R201, RZ ;  /* 0x000000c9041e7210 */ /* 0x010fe20007f5e0ff */
[----:B------:R-:W-:-:S03]  /*c4e0*/  IMAD.X R37, R208, 0x1, R8, P0 ;  /* 0x00000001d0257824 */ /* 0x000fc600000e0608 */
[----:B------:R2:W-:Y:S01]  /*c4f0*/  LDGSTS.E [R6+0x1800], [R28.64], P1 ;  /* 0x018000001c067fae */ /* 0x0005e2000892184a */
        /* <DEDUP_REMOVED lines=28> */
[----:B------:R3:W-:Y:S01]  /*c6c0*/  LDGSTS.E [R6+0x6800], [R36.64], P1 ;  /* 0x0680000024067fae */ /* 0x0007e2000892184a */
[----:B-1----:R-:W-:Y:S01]  /*c6d0*/  LOP3.LUT R38, R2, 0x20, RZ, 0x3c, !PT ;  /* 0x0000002002267812 */ /* 0x002fe200078e3cff */
[----:B------:R-:W-:Y:S02]  /*c6e0*/  IMAD.U32 R5, RZ, RZ, UR7 ;  /* 0x00000007ff057e24 */ /* 0x000fe4000f8e00ff */
[----:B------:R1:W-:Y:S01]  /*c6f0*/  LDGSTS.E [R6+0x7000], [R30.64], P1 ;  /* 0x070000001e067fae */ /* 0x0003e2000892184a */
[C---:B--2---:R-:W-:Y:S02]  /*c700*/  IADD3 R28, P2, R4.reuse, R13, RZ ;  /* 0x0000000d041c7210 */ /* 0x044fe40007f5e0ff */
[----:B---3--:R-:W-:-:S03]  /*c710*/  IADD3 R36, P0, R4, R239, RZ ;  /* 0x000000ef04247210 */ /* 0x008fc60007f1e0ff */
[--C-:B------:R-:W-:Y:S01]  /*c720*/  IMAD.X R29, R22, 0x1, R8.reuse, P2 ;  /* 0x00000001161d7824 */ /* 0x100fe200010e0608 */
[----:B-1----:R-:W-:Y:S01]  /*c730*/  IADD3 R30, P2, R4, R231, RZ ;  /* 0x000000e7041e7210 */ /* 0x002fe20007f5e0ff */
[----:B------:R-:W-:-:S03]  /*c740*/  IMAD.X R37, R238, 0x1, R8, P0 ;  /* 0x00000001ee257824 */ /* 0x000fc600000e0608 */
[----:B------:R1:W-:Y:S01]  /*c750*/  LDGSTS.E [R6+0x7800], [R28.64], P1 ;  /* 0x078000001c067fae */ /* 0x0003e2000892184a */
[----:B------:R-:W-:Y:S02]  /*c760*/  IMAD R5, R5, 0x8000, R38 ;  /* 0x0000800005057824 */ /* 0x000fe400078e0226 */
[----:B------:R-:W-:-:S03]  /*c770*/  IMAD.X R31, R230, 0x1, R8, P2 ;  /* 0x00000001e61f7824 */ /* 0x000fc600010e0608 */
[----:B------:R2:W-:Y:S04]  /*c780*/  LDGSTS.E [R5+0x200], [R36.64], P1 ;  /* 0x0020000024057fae */ /* 0x0005e8000892184a */
[----:B------:R3:W-:Y:S01]  /*c790*/  LDGSTS.E [R5+0xa00], [R30.64], P1 ;  /* 0x00a000001e057fae */ /* 0x0007e2000892184a */
[----:B-1----:R-:W-:-:S05]  /*c7a0*/  IADD3 R28, P0, R4, R223, RZ ;  /* 0x000000df041c7210 */ /* 0x002fca0007f1e0ff */
[----:B------:R-:W-:Y:S01]  /*c7b0*/  IMAD.X R29, R222, 0x1, R8, P0 ;  /* 0x00000001de1d7824 */ /* 0x000fe200000e0608 */
[C---:B--2---:R-:W-:Y:S02]  /*c7c0*/  IADD3 R36, P2, R4.reuse, R215, RZ ;  /* 0x000000d704247210 */ /* 0x044fe40007f5e0ff */
[----:B---3--:R-:W-:-:S03]  /*c7d0*/  IADD3 R30, P0, R4, R207, RZ ;  /* 0x000000cf041e7210 */ /* 0x008fc60007f1e0ff */
[--C-:B------:R-:W-:Y:S01]  /*c7e0*/  IMAD.X R37, R214, 0x1, R8.reuse, P2 ;  /* 0x00000001d6257824 */ /* 0x100fe200010e0608 */
[----:B------:R1:W-:Y:S01]  /*c7f0*/  LDGSTS.E [R5+0x1200], [R28.64], P1 ;  /* 0x012000001c057fae */ /* 0x0003e2000892184a */
[----:B------:R-:W-:-:S03]  /*c800*/  IMAD.X R31, R206, 0x1, R8, P0 ;  /* 0x00000001ce1f7824 */ /* 0x000fc600000e0608 */
[----:B------:R2:W-:Y:S04]  /*c810*/  LDGSTS.E [R5+0x1a00], [R36.64], P1 ;  /* 0x01a0000024057fae */ /* 0x0005e8000892184a */
[----:B------:R3:W-:Y:S01]  /*c820*/  LDGSTS.E [R5+0x2200], [R30.64], P1 ;  /* 0x022000001e057fae */ /* 0x0007e2000892184a */
[C---:B-1----:R-:W-:Y:S02]  /*c830*/  IADD3 R28, P2, R4.reuse, R199, RZ ;  /* 0x000000c7041c7210 */ /* 0x042fe40007f5e0ff */
[----:B--2---:R-:W-:-:S03]  /*c840*/  IADD3 R36, P0, R4, R191, RZ ;  /* 0x000000bf04247210 */ /* 0x004fc60007f1e0ff */
[--C-:B------:R-:W-:Y:S01]  /*c850*/  IMAD.X R29, R198, 0x1, R8.reuse, P2 ;  /* 0x00000001c61d7824 */ /* 0x100fe200010e0608 */
[----:B---3--:R-:W-:Y:S01]  /*c860*/  IADD3 R30, P2, R4, R183, RZ ;  /* 0x000000b7041e7210 */ /* 0x008fe20007f5e0ff */
[----:B------:R-:W-:-:S03]  /*c870*/  IMAD.X R37, R190, 0x1, R8, P0 ;  /* 0x00000001be257824 */ /* 0x000fc600000e0608 */
        /* <DEDUP_REMOVED lines=20> */
[----:B------:R2:W-:Y:S01]  /*c9c0*/  LDGSTS.E [R5+0x6200], [R36.64], P1 ;  /* 0x0620000024057fae */ /* 0x0005e2000892184a */
[----:B------:R-:W-:Y:S01]  /*c9d0*/  LOP3.LUT R38, R2, 0x40, RZ, 0x3c, !PT ;  /* 0x0000004002267812 */ /* 0x000fe200078e3cff */
[----:B------:R-:W-:Y:S02]  /*c9e0*/  IMAD.U32 R6, RZ, RZ, UR7 ;  /* 0x00000007ff067e24 */ /* 0x000fe4000f8e00ff */
[----:B------:R3:W-:Y:S01]  /*c9f0*/  LDGSTS.E [R5+0x6a00], [R30.64], P1 ;  /* 0x06a000001e057fae */ /* 0x0007e2000892184a */
[C---:B-1----:R-:W-:Y:S02]  /*ca00*/  IADD3 R28, P0, R4.reuse, R16, RZ ;  /* 0x00000010041c7210 */ /* 0x042fe40007f1e0ff */
[----:B--2---:R-:W-:-:S03]  /*ca10*/  IADD3 R36, P2, R4, R12, RZ ;  /* 0x0000000c04247210 */ /* 0x004fc60007f5e0ff */
[--C-:B------:R-:W-:Y:S01]  /*ca20*/  IMAD.X R29, R25, 0x1, R8.reuse, P0 ;  /* 0x00000001191d7824 */ /* 0x100fe200000e0608 */
[----:B---3--:R-:W-:Y:S01]  /*ca30*/  IADD3 R30, P0, R4, R237, RZ ;  /* 0x000000ed041e7210 */ /* 0x008fe20007f1e0ff */
[----:B------:R-:W-:-:S03]  /*ca40*/  IMAD.X R37, R21, 0x1, R8, P2 ;  /* 0x0000000115257824 */ /* 0x000fc600010e0608 */
[----:B------:R1:W-:Y:S01]  /*ca50*/  LDGSTS.E [R5+0x7200], [R28.64], P1 ;  /* 0x072000001c057fae */ /* 0x0003e2000892184a */
[----:B------:R-:W-:Y:S02]  /*ca60*/  IMAD R6, R6, 0x8000, R38 ;  /* 0x0000800006067824 */ /* 0x000fe400078e0226 */
[----:B------:R-:W-:Y:S01]  /*ca70*/  IMAD.X R31, R236, 0x1, R8, P0 ;  /* 0x00000001ec1f7824 */ /* 0x000fe200000e0608 */
        /* <DEDUP_REMOVED lines=44> */
[----:B------:R-:W-:Y:S01]  /*cd40*/  LOP3.LUT R38, R2, 0x60, RZ, 0x3c, !PT ;  /* 0x0000006002267812 */ /* 0x000fe200078e3cff */
[----:B------:R-:W-:Y:S02]  /*cd50*/  IMAD.U32 R5, RZ, RZ, UR7 ;  /* 0x00000007ff057e24 */ /* 0x000fe4000f8e00ff */
[----:B------:R-:W-:Y:S01]  /*cd60*/  IMAD.X R31, R19, 0x1, R8, P2 ;  /* 0x00000001131f7824 */ /* 0x000fe200010e0608 */
[----:B------:R2:W-:Y:S01]  /*cd70*/  LDGSTS.E [R6+0x7400], [R36.64], P1 ;  /* 0x0740000024067fae */ /* 0x0005e2000892184a */
[----:B------:R-:W-:-:S03]  /*cd80*/  IMAD R5, R5, 0x8000, R38 ;  /* 0x0000800005057824 */ /* 0x000fc600078e0226 */
        /* <DEDUP_REMOVED lines=34> */
[----:B------:R-:W-:Y:S01]  /*cfb0*/  IADD3 R11, P6, R11, R10, RZ ;  /* 0x0000000a0b0b7210 */ /* 0x000fe20007fde0ff */
[----:B------:R-:W-:Y:S02]  /*cfc0*/  IMAD.X R31, R146, 0x1, R8, P2 ;  /* 0x00000001921f7824 */ /* 0x000fe400010e0608 */
[----:B------:R2:W-:Y:S01]  /*cfd0*/  LDGSTS.E [R5+0x5600], [R36.64], P1 ;  /* 0x0560000024057fae */ /* 0x0005e2000892184a */
[C---:B------:R-:W-:Y:S01]  /*cfe0*/  IADD3 R38, P2, R4.reuse, R20, RZ ;  /* 0x0000001404267210 */ /* 0x040fe20007f5e0ff */
[----:B------:R-:W-:Y:S02]  /*cff0*/  IMAD.X R19, R19, 0x1, R9, P6 ;  /* 0x0000000113137824 */ /* 0x000fe400030e0609 */
[----:B------:R3:W-:Y:S01]  /*d000*/  LDGSTS.E [R5+0x5e00], [R30.64], P1 ;  /* 0x05e000001e057fae */ /* 0x0007e2000892184a */
[----:B-1----:R-:W-:Y:S02]  /*d010*/  IADD3 R28, P0, R4, R139, RZ ;  /* 0x0000008b041c7210 */ /* 0x002fe40007f1e0ff */
[----:B------:R-:W-:-:S02]  /*d020*/  IADD3 R20, P6, R20, R10, RZ ;  /* 0x0000000a14147210 */ /* 0x000fc40007fde0ff */
[----:B--2---:R-:W-:Y:S01]  /*d030*/  IADD3 R36, P3, R4, R14, RZ ;  /* 0x0000000e04247210 */ /* 0x004fe20007f7e0ff */
[--C-:B------:R-:W-:Y:S01]  /*d040*/  IMAD.X R29, R138, 0x1, R8.reuse, P0 ;  /* 0x000000018a1d7824 */ /* 0x100fe200000e0608 */
[----:B---3--:R-:W-:Y:S01]  /*d050*/  IADD3 R30, P0, R4, R7, RZ ;  /* 0x00000007041e7210 */ /* 0x008fe20007f1e0ff */
[--C-:B------:R-:W-:Y:S01]  /*d060*/  IMAD.X R39, R27, 0x1, R8.reuse, P2 ;  /* 0x000000011b277824 */ /* 0x100fe200010e0608 */
[-C--:B------:R-:W-:Y:S01]  /*d070*/  IADD3 R7, P4, R7, R10.reuse, RZ ;  /* 0x0000000a07077210 */ /* 0x080fe20007f9e0ff */
[--C-:B------:R-:W-:Y:S01]  /*d080*/  IMAD.X R37, R23, 0x1, R8.reuse, P3 ;  /* 0x0000000117257824 */ /* 0x100fe200018e0608 */
[----:B------:R1:W-:Y:S01]  /*d090*/  LDGSTS.E [R5+0x6600], [R28.64], P1 ;  /* 0x066000001c057fae */ /* 0x0003e2000892184a */
[----:B------:R-:W-:Y:S02]  /*d0a0*/  IMAD.X R31, R17, 0x1, R8, P0 ;  /* 0x00000001111f7824 */ /* 0x000fe400000e0608 */
[--C-:B------:R-:W-:Y:S01]  /*d0b0*/  IMAD.X R27, R27, 0x1, R9.reuse, P6 ;  /* 0x000000011b1b7824 */ /* 0x100fe200030e0609 */
[-C--:B------:R-:W-:Y:S01]  /*d0c0*/  IADD3 R145, P6, R145, R10.reuse, RZ ;  /* 0x0000000a91917210 */ /* 0x080fe20007fde0ff */
[----:B------:R1:W-:Y:S01]  /*d0d0*/  LDGSTS.E [R5+0x6e00], [R38.64], P1 ;  /* 0x06e0000026057fae */ /* 0x0003e2000892184a */
[----:B------:R-:W-:Y:S01]  /*d0e0*/  IMAD.X R17, R17, 0x1, R9, P4 ;  /* 0x0000000111117824 */ /* 0x000fe200020e0609 */
[----:B------:R-:W-:-:S02]  /*d0f0*/  IADD3 R12, P5, R12, R10, RZ ;  /* 0x0000000a0c0c7210 */ /* 0x000fc40007fbe0ff */
[----:B------:R1:W-:Y:S01]  /*d100*/  LDGSTS.E [R5+0x7600], [R36.64], P1 ;  /* 0x0760000024057fae */ /* 0x0003e2000892184a */
[-C--:B------:R-:W-:Y:S01]  /*d110*/  IADD3 R13, P3, R13, R10.reuse, RZ ;  /* 0x0000000a0d0d7210 */ /* 0x080fe20007f7e0ff */
[--C-:B------:R-:W-:Y:S01]  /*d120*/  IMAD.X R144, R144, 0x1, R9.reuse, P6 ;  /* 0x0000000190907824 */ /* 0x100fe200030e0609 */
[-C--:B------:R-:W-:Y:S01]  /*d130*/  IADD3 R14, P2, R14, R10.reuse, RZ ;  /* 0x0000000a0e0e7210 */ /* 0x080fe20007f5e0ff */
[----:B------:R1:W-:Y:S01]  /*d140*/  LDGSTS.E [R5+0x7e00], [R30.64], P1 ;  /* 0x07e000001e057fae */ /* 0x0003e2000892184a */
[-C--:B------:R-:W-:Y:S02]  /*d150*/  IADD3 R15, P1, R15, R10.reuse, RZ ;  /* 0x0000000a0f0f7210 */ /* 0x080fe40007f3e0ff */
[-C--:B------:R-:W-:Y:S02]  /*d160*/  IADD3 R16, P0, R16, R10.reuse, RZ ;  /* 0x0000000a10107210 */ /* 0x080fe40007f1e0ff */
[-C--:B------:R-:W-:Y:S02]  /*d170*/  IADD3 R18, P4, R18, R10.reuse, RZ ;  /* 0x0000000a12127210 */ /* 0x080fe40007f9e0ff */
[-C--:B------:R-:W-:Y:S01]  /*d180*/  IADD3 R159, P6, R159, R10.reuse, RZ ;  /* 0x0000000a9f9f7210 */ /* 0x080fe20007fde0ff */
[--C-:B------:R-:W-:Y:S01]  /*d190*/  IMAD.X R21, R21, 0x1, R9.reuse, P5 ;  /* 0x0000000115157824 */ /* 0x100fe200028e0609 */
        /* <DEDUP_REMOVED lines=68> */
[----:B------:R-:W-:Y:S01]  /*d5e0*/  UIADD3 UR4, UR4, 0x1, URZ ;  /* 0x0000000104047890 */ /* 0x000fe2000fffe03f */
        /* <DEDUP_REMOVED lines=14> */
[----:B------:R-:W-:Y:S01]  /*d6d0*/  ISETP.NE.U32.AND P6, PT, R246, UR4, PT ;  /* 0x00000004f6007c0c */ /* 0x000fe2000bfc5070 */
        /* <DEDUP_REMOVED lines=13> */
[-C--:B------:R-:W-:Y:S01]  /*d7b0*/  HMMA.1688.F32.TF32 R68, R124, R46.reuse, R68 ;  /* 0x0000002e7c44723c */ /* 0x080fe20000081044 */
[--C-:B------:R-:W-:Y:S01]  /*d7c0*/  IMAD.X R218, R218, 0x1, R9.reuse, P3 ;  /* 0x00000001dada7824 */ /* 0x100fe200018e0609 */
[-C--:B------:R-:W-:Y:S01]  /*d7d0*/  IADD3 R231, P5, R231, R10.reuse, RZ ;  /* 0x0000000ae7e77210 */ /* 0x080fe20007fbe0ff */
[--C-:B------:R-:W-:Y:S01]  /*d7e0*/  IMAD.X R220, R220, 0x1, R9.reuse, P2 ;  /* 0x00000001dcdc7824 */ /* 0x100fe200010e0609 */
[-C--:B------:R-:W-:Y:S01]  /*d7f0*/  IADD3 R233, P3, R233, R10.reuse, RZ ;  /* 0x0000000ae9e97210 */ /* 0x080fe20007f7e0ff */
[--C-:B------:R-:W-:Y:S01]  /*d800*/  IMAD.X R222, R222, 0x1, R9.reuse, P1 ;  /* 0x00000001dede7824 */ /* 0x100fe200008e0609 */
[-C--:B------:R-:W-:Y:S01]  /*d810*/  IADD3 R235, P2, R235, R10.reuse, RZ ;  /* 0x0000000aebeb7210 */ /* 0x080fe20007f5e0ff */
[--C-:B------:R-:W-:Y:S01]  /*d820*/  IMAD.X R224, R224, 0x1, R9.reuse, P0 ;  /* 0x00000001e0e07824 */ /* 0x100fe200000e0609 */
[----:B------:R-:W-:Y:S01]  /*d830*/  HMMA.1688.F32.TF32 R64, R112, R46, R64 ;  /* 0x0000002e7040723c */ /* 0x000fe20000081040 */
[----:B------:R-:W-:Y:S01]  /*d840*/  IMAD.X R226, R226, 0x1, R9, P4 ;  /* 0x00000001e2e27824 */ /* 0x000fe200020e0609 */
[-C--:B------:R-:W-:Y:S01]  /*d850*/  IADD3 R237, P1, R237, R10.reuse, RZ ;  /* 0x0000000aeded7210 */ /* 0x080fe20007f3e0ff */
[----:B------:R-:W-:Y:S01]  /*d860*/  UIADD3 UR6, UR6, -0x40, URZ ;  /* 0xffffffc006067890 */ /* 0x000fe2000fffe03f */
[-C--:B------:R-:W-:Y:S01]  /*d870*/  IADD3 R239, P0, R239, R10.reuse, RZ ;  /* 0x0000000aefef7210 */ /* 0x080fe20007f1e0ff */
[----:B------:R-:W0:Y:S01]  /*d880*/  LDGDEPBAR ;  /* 0x00000000000079af */ /* 0x000e220000000000 */
[----:B------:R-:W-:-:S02]  /*d890*/  IADD3 R241, P4, R241, R10, RZ ;  /* 0x0000000af1f17210 */ /* 0x000fc40007f9e0ff */
[----:B------:R-:W-:Y:S01]  /*d8a0*/  HMMA.1688.F32.TF32 R44, R32, R46, R84 ;  /* 0x0000002e202c723c */ /* 0x000fe20000081054 */
[--C-:B------:R-:W-:Y:S02]  /*d8b0*/  IMAD.X R230, R230, 0x1, R9.reuse, P5 ;  /* 0x00000001e6e67824 */ /* 0x100fe400028e0609 */
[----:B------:R-:W-:-:S05]  /*d8c0*/  IMAD.X R232, R232, 0x1, R9, P3 ;  /* 0x00000001e8e87824 */ /* 0x000fca00018e0609 */
[----:B------:R-:W-:Y:S01]  /*d8d0*/  HMMA.1688.F32.TF32 R40, R32, R58, R92 ;  /* 0x0000003a2028723c */ /* 0x000fe2000008105c */
[--C-:B------:R-:W-:Y:S02]  /*d8e0*/  IMAD.X R234, R234, 0x1, R9.reuse, P2 ;  /* 0x00000001eaea7824 */ /* 0x100fe400010e0609 */
[--C-:B------:R-:W-:Y:S02]  /*d8f0*/  IMAD.X R236, R236, 0x1, R9.reuse, P1 ;  /* 0x00000001ecec7824 */ /* 0x100fe400008e0609 */
[----:B------:R-:W-:-:S03]  /*d900*/  IMAD.X R238, R238, 0x1, R9, P0 ;  /* 0x00000001eeee7824 */ /* 0x000fc600000e0609 */
[----:B------:R-:W-:Y:S01]  /*d910*/  HMMA.1688.F32.TF32 R80, R124, R58, R80 ;  /* 0x0000003a7c50723c */ /* 0x000fe20000081050 */
[----:B------:R-:W-:-:S07]  /*d920*/  IMAD.X R240, R240, 0x1, R9, P4 ;  /* 0x00000001f0f07824 */ /* 0x000fce00020e0609 */
[----:B------:R-:W-:Y:S08]  /*d930*/  HMMA.1688.F32.TF32 R120, R124, R62, R120 ;  /* 0x0000003e7c78723c */ /* 0x000ff00000081078 */
[C---:B------:R-:W-:Y:S08]  /*d940*/  HMMA.1688.F32.TF32 R116, R112.reuse, R58, R116 ;  /* 0x0000003a7074723c */ /* 0x040ff00000081074 */
[-C--:B------:R-:W-:Y:S08]  /*d950*/  HMMA.1688.F32.TF32 R108, R112, R62.reuse, R108 ;  /* 0x0000003e706c723c */ /* 0x080ff0000008106c */
[----:B------:R-:W-:Y:S01]  /*d960*/  HMMA.1688.F32.TF32 R32, R32, R62, R88 ;  /* 0x0000003e2020723c */ /* 0x000fe20000081058 */
[----:B-1----:R-:W-:Y:S01]  /*d970*/  @!P6 CALL.REL.NOINC `(.L_x_1) ;  /* 0x000000100000e944 */ /* 0x002fe20003c00000 */
[----:B------:R-:W-:Y:S06]  /*d980*/  BRA `(.L_x_2) ;  /* 0xffffc46000007947 */ /* 0x000fec000383ffff */
.L_x_1:
[----:B-1---5:R-:W2:Y:S01]  /*d990*/  LDL.LU R6, [R1] ;  /* 0x0000000001067983 */ /* 0x022ea20000300800 */
[----:B------:R-:W-:-:S04]  /*d9a0*/  DEPBAR.LE SB0, 0x0 ;  /* 0x000080000000791a */ /* 0x000fc80000000000 */
[----:B------:R-:W1:Y:S04]  /*d9b0*/  S2R R28, SR_TID.X ;  /* 0x00000000001c7919 */ /* 0x000e680000002100 */
[----:B------:R-:W3:Y:S01]  /*d9c0*/  LDL.LU R20, [R1+0x10c] ;  /* 0x00010c0001147983 */ /* 0x000ee20000300800 */
[C---:B-1----:R-:W-:Y:S02]  /*d9d0*/  IMAD.SHL.U32 R0, R28.reuse, 0x20, RZ ;  /* 0x000000201c007824 */ /* 0x042fe400078e00ff */
[C---:B------:R-:W-:Y:S02]  /*d9e0*/  IMAD.SHL.U32 R3, R28.reuse, 0x4, RZ ;  /* 0x000000041c037824 */ /* 0x040fe400078e00ff */
[----:B------:R-:W-:Y:S01]  /*d9f0*/  IMAD.SHL.U32 R5, R28, 0x10, RZ ;  /* 0x000000101c057824 */ /* 0x000fe200078e00ff */
[----:B------:R-:W-:Y:S01]  /*da00*/  LOP3.LUT R2, R0, 0x60, RZ, 0xc0, !PT ;  /* 0x0000006000027812 */ /* 0x000fe200078ec0ff */
[----:B------:R-:W-:-:S02]  /*da10*/  IMAD.SHL.U32 R0, R28, 0x400, RZ ;  /* 0x000004001c007824 */ /* 0x000fc400078e00ff */
[----:B------:R-:W-:Y:S02]  /*da20*/  IMAD.SHL.U32 R4, R28, 0x1000, RZ ;  /* 0x000010001c047824 */ /* 0x000fe400078e00ff */
[----:B------:R-:W4:Y:S04]  /*da30*/  LDL.LU R28, [R1+0x170] ;  /* 0x00017000011c7983 */ /* 0x000f280000300800 */
[----:B------:R-:W3:Y:S04]  /*da40*/  LDL.LU R27, [R1+0x108] ;  /* 0x00010800011b7983 */ /* 0x000ee80000300800 */
[----:B------:R-:W3:Y:S04]  /*da50*/  LDL.LU R26, [R1+0x104] ;  /* 0x00010400011a7983 */ /* 0x000ee80000300800 */
[----:B------:R-:W3:Y:S01]  /*da60*/  LDL.LU R25, [R1+0x100] ;  /* 0x0001000001197983 */ /* 0x000ee20000300800 */
[----:B------:R-:W-:-:S02]  /*da70*/  LOP3.LUT R3, R2, 0x70, R3, 0x78, !PT ;  /* 0x0000007002037812 */ /* 0x000fc400078e7803 */
[----:B------:R-:W-:Y:S01]  /*da80*/  LOP3.LUT R2, R0, 0x6000, RZ, 0xc0, !PT ;  /* 0x0000600000027812 */ /* 0x000fe200078ec0ff */
[----:B------:R-:W-:Y:S01]  /*da90*/  IMAD.MOV.U32 R12, RZ, RZ, R72 ;  /* 0x000000ffff0c7224 */ /* 0x000fe200078e0048 */
[----:B------:R-:W3:Y:S01]  /*daa0*/  LDL.LU R36, [R1+0xfc] ;  /* 0x0000fc0001247983 */ /* 0x000ee20000300800 */
[----:B------:R-:W-:Y:S02]  /*dab0*/  IMAD.MOV.U32 R13, RZ, RZ, R64 ;  /* 0x000000ffff0d7224 */ /* 0x000fe400078e0040 */
[----:B------:R-:W-:Y:S02]  /*dac0*/  IMAD.MOV.U32 R14, RZ, RZ, R116 ;  /* 0x000000ffff0e7224 */ /* 0x000fe400078e0074 */
[----:B------:R-:W-:Y:S02]  /*dad0*/  IMAD.MOV.U32 R15, RZ, RZ, R108 ;  /* 0x000000ffff0f7224 */ /* 0x000fe400078e006c */
[----:B------:R-:W-:Y:S02]  /*dae0*/  IMAD.MOV.U32 R16, RZ, RZ, R73 ;  /* 0x000000ffff107224 */ /* 0x000fe400078e0049 */
[----:B------:R-:W-:-:S02]  /*daf0*/  IMAD.MOV.U32 R17, RZ, RZ, R65 ;  /* 0x000000ffff117224 */ /* 0x000fc400078e0041 */
[----:B------:R-:W-:Y:S02]  /*db00*/  IMAD.MOV.U32 R18, RZ, RZ, R117 ;  /* 0x000000ffff127224 */ /* 0x000fe400078e0075 */
[----:B------:R-:W-:Y:S01]  /*db10*/  IMAD.MOV.U32 R19, RZ, RZ, R109 ;  /* 0x000000ffff137224 */ /* 0x000fe200078e006d */
[----:B------:R-:W-:Y:S01]  /*db20*/  BAR.SYNC.DEFER_BLOCKING 0x0 ;  /* 0x0000000000007b1d */ /* 0x000fe20000010000 */
[----:B------:R-:W-:Y:S01]  /*db30*/  LOP3.LUT R5, R5, 0x7f0, RZ, 0xc0, !PT ;  /* 0x000007f005057812 */ /* 0x000fe200078ec0ff */
[----:B------:R-:W-:-:S03]  /*db40*/  IMAD.MOV.U32 R7, RZ, RZ, R120 ;  /* 0x000000ffff077224 */ /* 0x000fc600078e0078 */
[----:B------:R-:W-:Y:S01]  /*db50*/  LOP3.LUT R0, R5, 0x6000, R4, 0xf8, !PT ;  /* 0x0000600005007812 */ /* 0x000fe200078ef804 */
[----:B------:R-:W-:Y:S02]  /*db60*/  IMAD.MOV.U32 R4, RZ, RZ, R76 ;  /* 0x000000ffff047224 */ /* 0x000fe400078e004c */
[----:B------:R-:W-:Y:S02]  /*db70*/  IMAD.MOV.U32 R5, RZ, RZ, R68 ;  /* 0x000000ffff057224 */ /* 0x000fe400078e0044 */
[----:B------:R-:W-:Y:S02]  /*db80*/  IMAD.MOV.U32 R8, RZ, RZ, R77 ;  /* 0x000000ffff087224 */ /* 0x000fe400078e004d */
[----:B------:R-:W-:Y:S02]  /*db90*/  IMAD.MOV.U32 R9, RZ, RZ, R69 ;  /* 0x000000ffff097224 */ /* 0x000fe400078e0045 */
[----:B------:R-:W-:Y:S02]  /*dba0*/  IMAD.MOV.U32 R10, RZ, RZ, R81 ;  /* 0x000000ffff0a7224 */ /* 0x000fe400078e0051 */
[----:B------:R-:W-:Y:S01]  /*dbb0*/  IMAD.MOV.U32 R11, RZ, RZ, R121 ;  /* 0x000000ffff0b7224 */ /* 0x000fe200078e0079 */
[----:B--2---:R-:W-:-:S05]  /*dbc0*/  IADD3 R2, R3, R2, R6 ;  /* 0x0000000203027210 */ /* 0x004fca0007ffe006 */
[----:B------:R1:W-:Y:S04]  /*dbd0*/  STS.128 [R2+0x100], R12 ;  /* 0x0001000c02007388 */ /* 0x0003e80000000c00 */
[----:B------:R2:W-:Y:S01]  /*dbe0*/  STS.128 [R2+0x500], R16 ;  /* 0x0005001002007388 */ /* 0x0005e20000000c00 */
[----:B-1----:R-:W-:Y:S02]  /*dbf0*/  IMAD.MOV.U32 R12, RZ, RZ, R49 ;  /* 0x000000ffff0c7224 */ /* 0x002fe400078e0031 */
[----:B------:R-:W-:Y:S02]  /*dc00*/  IMAD.MOV.U32 R13, RZ, RZ, R53 ;  /* 0x000000ffff0d7224 */ /* 0x000fe400078e0035 */
[----:B------:R-:W-:Y:S02]  /*dc10*/  IMAD.MOV.U32 R14, RZ, RZ, R105 ;  /* 0x000000ffff0e7224 */ /* 0x000fe400078e0069 */
[----:B------:R-:W-:-:S02]  /*dc20*/  IMAD.MOV.U32 R15, RZ, RZ, R97 ;  /* 0x000000ffff0f7224 */ /* 0x000fc400078e0061 */
[----:B--2---:R-:W-:-:S03]  /*dc30*/  IMAD.MOV.U32 R16, RZ, RZ, R50 ;  /* 0x000000ffff107224 */ /* 0x004fc600078e0032 */
[----:B------:R1:W-:Y:S02]  /*dc40*/  STS.128 [R2+0x600], R12 ;  /* 0x0006000c02007388 */ /* 0x0003e40000000c00 */
[----:B-1----:R-:W-:Y:S02]  /*dc50*/  IMAD.MOV.U32 R15, RZ, RZ, R34 ;  /* 0x000000ffff0f7224 */ /* 0x002fe400078e0022 */
[----:B------:R-:W-:Y:S02]  /*dc60*/  IMAD.MOV.U32 R34, RZ, RZ, R43 ;  /* 0x000000ffff227224 */ /* 0x000fe400078e002b */
[----:B------:R-:W2:Y:S04]  /*dc70*/  LDL.LU R43, [R1+0xf8] ;  /* 0x0000f800012b7983 */ /* 0x000ea80000300800 */
[----:B------:R-:W2:Y:S01]  /*dc80*/  LDL.LU R50, [R1+0xf4] ;  /* 0x0000f40001327983 */ /* 0x000ea20000300800 */
[----:B------:R-:W-:-:S05]  /*dc90*/  IMAD.MOV.U32 R6, RZ, RZ, R80 ;  /* 0x000000ffff067224 */ /* 0x000fca00078e0050 */
[----:B------:R1:W-:Y:S04]  /*dca0*/  STS.128 [R2], R4 ;  /* 0x0000000402007388 */ /* 0x0003e80000000c00 */
[----:B------:R3:W-:Y:S01]  /*dcb0*/  STS.128 [R2+0x400], R8 ;  /* 0x0004000802007388 */ /* 0x0007e20000000c00 */
[----:B-1----:R-:W-:Y:S02]  /*dcc0*/  IMAD.MOV.U32 R4, RZ, RZ, R78 ;  /* 0x000000ffff047224 */ /* 0x002fe400078e004e */
[----:B------:R-:W-:Y:S02]  /*dcd0*/  IMAD.MOV.U32 R5, RZ, RZ, R70 ;  /* 0x000000ffff057224 */ /* 0x000fe400078e0046 */
[----:B------:R-:W-:Y:S02]  /*dce0*/  IMAD.MOV.U32 R6, RZ, RZ, R82 ;  /* 0x000000ffff067224 */ /* 0x000fe400078e0052 */
[----:B------:R-:W-:-:S02]  /*dcf0*/  IMAD.MOV.U32 R7, RZ, RZ, R122 ;  /* 0x000000ffff077224 */ /* 0x000fc400078e007a */
[----:B---3--:R-:W-:Y:S02]  /*dd00*/  IMAD.MOV.U32 R8, RZ, RZ, R48 ;  /* 0x000000ffff087224 */ /* 0x008fe400078e0030 */
[----:B------:R-:W-:Y:S01]  /*dd10*/  IMAD.MOV.U32 R9, RZ, RZ, R52 ;  /* 0x000000ffff097224 */ /* 0x000fe200078e0034 */
[----:B------:R1:W-:Y:S01]  /*dd20*/  STS.128 [R2+0x80], R4 ;  /* 0x0000800402007388 */ /* 0x0003e20000000c00 */
[----:B------:R-:W-:Y:S02]  /*dd30*/  IMAD.MOV.U32 R10, RZ, RZ, R104 ;  /* 0x000000ffff0a7224 */ /* 0x000fe400078e0068 */
[----:B------:R-:W-:Y:S02]  /*dd40*/  IMAD.MOV.U32 R11, RZ, RZ, R96 ;  /* 0x000000ffff0b7224 */ /* 0x000fe400078e0060 */
[----:B------:R-:W-:-:S03]  /*dd50*/  IMAD.MOV.U32 R19, RZ, RZ, R98 ;  /* 0x000000ffff137224 */ /* 0x000fc600078e0062 */
[----:B------:R3:W-:Y:S01]  /*dd60*/  STS.128 [R2+0x200], R8 ;  /* 0x0002000802007388 */ /* 0x0007e20000000c00 */
[----:B------:R-:W-:Y:S02]  /*dd70*/  IMAD.MOV.U32 R120, RZ, RZ, R79 ;  /* 0x000000ffff787224 */ /* 0x000fe400078e004f */
[----:B-1----:R-:W-:Y:S02]  /*dd80*/  IMAD.MOV.U32 R4, RZ, RZ, R74 ;  /* 0x000000ffff047224 */ /* 0x002fe400078e004a */
[----:B------:R-:W-:Y:S02]  /*dd90*/  IMAD.MOV.U32 R5, RZ, RZ, R66 ;  /* 0x000000ffff057224 */ /* 0x000fe400078e0042 */
[----:B------:R-:W-:Y:S02]  /*dda0*/  IMAD.MOV.U32 R6, RZ, RZ, R118 ;  /* 0x000000ffff067224 */ /* 0x000fe400078e0076 */
[----:B------:R-:W-:Y:S02]  /*ddb0*/  IMAD.MOV.U32 R7, RZ, RZ, R110 ;  /* 0x000000ffff077224 */ /* 0x000fe400078e006e */
[----:B---3--:R-:W-:-:S03]  /*ddc0*/  IMAD.MOV.U32 R11, RZ, RZ, R33 ;  /* 0x000000ffff0b7224 */ /* 0x008fc600078e0021 */
[----:B------:R1:W-:Y:S01]  /*ddd0*/  STS.128 [R2+0x180], R4 ;  /* 0x0001800402007388 */ /* 0x0003e20000000c00 */
[----:B------:R-:W-:Y:S02]  /*dde0*/  IMAD.MOV.U32 R121, RZ, RZ, R71 ;  /* 0x000000ffff797224 */ /* 0x000fe400078e0047 */
[----:B------:R-:W-:Y:S02]  /*ddf0*/  IMAD.MOV.U32 R122, RZ, RZ, R83 ;  /* 0x000000ffff7a7224 */ /* 0x000fe400078e0053 */
[----:B------:R-:W-:Y:S02]  /*de00*/  IMAD.MOV.U32 R108, RZ, RZ, R75 ;  /* 0x000000ffff6c7224 */ /* 0x000fe400078e004b */
[----:B------:R-:W-:Y:S02]  /*de10*/  IMAD.MOV.U32 R109, RZ, RZ, R67 ;  /* 0x000000ffff6d7224 */ /* 0x000fe400078e0043 */
[----:B------:R-:W-:Y:S02]  /*de20*/  IMAD.MOV.U32 R110, RZ, RZ, R119 ;  /* 0x000000ffff6e7224 */ /* 0x000fe400078e0077 */
[----:B------:R-:W-:-:S02]  /*de30*/  IMAD.MOV.U32 R17, RZ, RZ, R54 ;  /* 0x000000ffff117224 */ /* 0x000fc400078e0036 */
[----:B------:R-:W-:Y:S02]  /*de40*/  IMAD.MOV.U32 R18, RZ, RZ, R106 ;  /* 0x000000ffff127224 */ /* 0x000fe400078e006a */
[----:B------:R-:W-:Y:S02]  /*de50*/  IMAD.MOV.U32 R96, RZ, RZ, R51 ;  /* 0x000000ffff607224 */ /* 0x000fe400078e0033 */
[----:B-1----:R-:W-:Y:S02]  /*de60*/  IMAD.MOV.U32 R7, RZ, RZ, R32 ;  /* 0x000000ffff077224 */ /* 0x002fe400078e0020 */
[----:B------:R-:W-:Y:S02]  /*de70*/  IMAD.MOV.U32 R97, RZ, RZ, R55 ;  /* 0x000000ffff617224 */ /* 0x000fe400078e0037 */
[----:B------:R-:W-:Y:S02]  /*de80*/  IMAD.MOV.U32 R98, RZ, RZ, R107 ;  /* 0x000000ffff627224 */ /* 0x000fe400078e006b */
[----:B------:R-:W-:-:S02]  /*de90*/  IMAD.MOV.U32 R4, RZ, RZ, R132 ;  /* 0x000000ffff047224 */ /* 0x000fc400078e0084 */
        /* <DEDUP_REMOVED lines=8> */
[----:B------:R-:W-:Y:S01]  /*df20*/  IMAD.MOV.U32 R33, RZ, RZ, R47 ;  /* 0x000000ffff217224 */ /* 0x000fe200078e002f */
[----:B------:R-:W-:Y:S01]  /*df30*/  STS.128 [R2+0x480], R120 ;  /* 0x0004807802007388 */ /* 0x000fe20000000c00 */
[----:B------:R-:W-:-:S03]  /*df40*/  IMAD.MOV.U32 R32, RZ, RZ, R135 ;  /* 0x000000ffff207224 */ /* 0x000fc600078e0087 */
[----:B------:R-:W-:Y:S04]  /*df50*/  STS.128 [R2+0x580], R108 ;  /* 0x0005806c02007388 */ /* 0x000fe80000000c00 */
[----:B------:R-:W-:Y:S04]  /*df60*/  STS.128 [R2+0x280], R16 ;  /* 0x0002801002007388 */ /* 0x000fe80000000c00 */
[----:B------:R-:W-:Y:S04]  /*df70*/  STS.128 [R2+0x680], R96 ;  /* 0x0006806002007388 */ /* 0x000fe80000000c00 */
[----:B------:R-:W-:Y:S04]  /*df80*/  STS.128 [R2+0x300], R4 ;  /* 0x0003000402007388 */ /* 0x000fe80000000c00 */
[----:B------:R-:W-:Y:S04]  /*df90*/  STS.128 [R2+0x700], R8 ;  /* 0x0007000802007388 */ /* 0x000fe80000000c00 */
[----:B------:R-:W-:Y:S04]  /*dfa0*/  STS.128 [R2+0x380], R12 ;  /* 0x0003800c02007388 */ /* 0x000fe80000000c00 */
[----:B------:R1:W-:Y:S04]  /*dfb0*/  STS.128 [R2+0x780], R32 ;  /* 0x0007802002007388 */ /* 0x0003e80000000c00 */
[----:B------:R-:W-:Y:S01]  /*dfc0*/  BAR.SYNC.DEFER_BLOCKING 0x0 ;  /* 0x0000000000007b1d */ /* 0x000fe20000010000 */
[----:B------:R-:W-:-:S02]  /*dfd0*/  LOP3.LUT R56, R0, 0x20, RZ, 0x3c, !PT ;  /* 0x0000002000387812 */ /* 0x000fc400078e3cff */
[C---:B------:R-:W-:Y:S02]  /*dfe0*/  LOP3.LUT R76, R0.reuse, 0x40, RZ, 0x3c, !PT ;  /* 0x00000040004c7812 */ /* 0x040fe400078e3cff */
[----:B------:R-:W-:Y:S01]  /*dff0*/  LOP3.LUT R64, R0, 0x60, RZ, 0x3c, !PT ;  /* 0x0000006000407812 */ /* 0x000fe200078e3cff */
[C---:B------:R-:W-:Y:S01]  /*e000*/  IMAD R3, R20.reuse, c[0x0][0x194], RZ ;  /* 0x0000650014037a24 */ /* 0x040fe200078e02ff */
[----:B------:R-:W-:Y:S01]  /*e010*/  ISETP.GE.AND P0, PT, R20, c[0x0][0x178], PT ;  /* 0x00005e0014007a0c */ /* 0x000fe20003f06270 */
[----:B------:R-:W-:Y:S01]  /*e020*/  IMAD R24, R242, c[0x0][0x198], RZ ;  /* 0x00006600f2187a24 */ /* 0x000fe200078e02ff */
[----:B------:R-:W3:Y:S04]  /*e030*/  LDL.LU R54, [R1+0xf0] ;  /* 0x0000f00001367983 */ /* 0x000ee80000300800 */
[----:B------:R-:W4:Y:S04]  /*e040*/  LDS.128 R12, [R0] ;  /* 0x00000000000c7984 */ /* 0x000f280000000c00 */
[----:B------:R-:W4:Y:S04]  /*e050*/  LDS.128 R16, [R56] ;  /* 0x0000000038107984 */ /* 0x000f280000000c00 */
[----:B------:R-:W4:Y:S04]  /*e060*/  LDS.128 R4, [R76] ;  /* 0x000000004c047984 */ /* 0x000f280000000c00 */
[----:B------:R-:W4:Y:S04]  /*e070*/  LDS.128 R8, [R64] ;  /* 0x0000000040087984 */ /* 0x000f280000000c00 */
[----:B------:R-:W4:Y:S01]  /*e080*/  LDS.128 R20, [R0+0x800] ;  /* 0x0008000000147984 */ /* 0x000f220000000c00 */
[----:B-1----:R-:W-:-:S02]  /*e090*/  LEA R2, P1, R3, c[0x0][0x170], 0x2 ;  /* 0x00005c0003027a11 */ /* 0x002fc400078210ff */
[----:B------:R-:W-:Y:S01]  /*e0a0*/  ISETP.LT.AND P6, PT, R242, c[0x0][0x17c], !P0 ;  /* 0x00005f00f2007a0c */ /* 0x000fe200047c1270 */
[----:B------:R-:W3:Y:S01]  /*e0b0*/  LDL.LU R51, [R1+0xec] ;  /* 0x0000ec0001337983 */ /* 0x000ee20000300800 */
[----:B------:R-:W-:Y:S02]  /*e0c0*/  LEA.HI.X.SX32 R3, R3, c[0x0][0x174], 0x2, P1 ;  /* 0x00005d0003037a11 */ /* 0x000fe400008f16ff */
[----:B------:R-:W-:Y:S01]  /*e0d0*/  LEA R40, P1, R24, R2, 0x2 ;  /* 0x0000000218287211 */ /* 0x000fe200078210ff */
[----:B------:R-:W-:Y:S01]  /*e0e0*/  IMAD R32, R27, c[0x0][0x198], RZ ;  /* 0x000066001b207a24 */ /* 0x000fe200078e02ff */
[----:B----4-:R-:W-:Y:S01]  /*e0f0*/  ISETP.LT.AND P5, PT, R28, c[0x0][0x17c], !P0 ;  /* 0x00005f001c007a0c */ /* 0x010fe200047a1270 */
[----:B------:R-:W-:Y:S01]  /*e100*/  IMAD R33, R26, c[0x0][0x198], RZ ;  /* 0x000066001a217a24 */ /* 0x000fe200078e02ff */
[----:B------:R-:W-:Y:S01]  /*e110*/  LEA.HI.X.SX32 R41, R24, R3, 0x2, P1 ;  /* 0x0000000318297211 */ /* 0x000fe200008f16ff */
[----:B------:R-:W-:Y:S01]  /*e120*/  IMAD R34, R25, c[0x0][0x198], RZ ;  /* 0x0000660019227a24 */ /* 0x000fe200078e02ff */
[----:B------:R-:W-:Y:S01]  /*e130*/  ISETP.LT.AND P3, PT, R27, c[0x0][0x17c], !P0 ;  /* 0x00005f001b007a0c */ /* 0x000fe20004761270 */
[----:B------:R-:W1:Y:S01]  /*e140*/  LDS.128 R28, [R56+0x800] ;  /* 0x00080000381c7984 */ /* 0x000e620000000c00 */
[----:B------:R-:W-:-:S02]  /*e150*/  ISETP.LT.AND P2, PT, R26, c[0x0][0x17c], !P0 ;  /* 0x00005f001a007a0c */ /* 0x000fc40004741270 */
[----:B------:R-:W-:Y:S01]  /*e160*/  ISETP.LT.AND P1, PT, R25, c[0x0][0x17c], !P0 ;  /* 0x00005f0019007a0c */ /* 0x000fe20004721270 */
[----:B------:R-:W4:Y:S04]  /*e170*/  LDL.LU R66, [R1+0xe8] ;  /* 0x0000e80001427983 */ /* 0x000f280000300800 */
[----:B------:R-:W1:Y:S01]  /*e180*/  LDS.128 R24, [R76+0x800] ;  /* 0x000800004c187984 */ /* 0x000e620000000c00 */
[----:B------:R-:W-:-:S03]  /*e190*/  LEA R44, P4, R32, R2, 0x2 ;  /* 0x00000002202c7211 */ /* 0x000fc600078810ff */
[----:B------:R-:W-:Y:S01]  /*e1a0*/  @P6 STG.E [R40.64], R12 ;  /* 0x0000000c28006986 */ /* 0x000fe2000c10190a */
[CC--:B------:R-:W-:Y:S02]  /*e1b0*/  LEA R46, P6, R33.reuse, R2.reuse, 0x2 ;  /* 0x00000002212e7211 */ /* 0x0c0fe400078c10ff */
[-C--:B------:R-:W-:Y:S01]  /*e1c0*/  LEA.HI.X.SX32 R45, R32, R3.reuse, 0x2, P4 ;  /* 0x00000003202d7211 */ /* 0x080fe200020f16ff */
[C---:B------:R-:W-:Y:S01]  /*e1d0*/  IMAD R42, R36.reuse, c[0x0][0x198], RZ ;  /* 0x00006600242a7a24 */ /* 0x040fe200078e02ff */
[----:B------:R-:W-:Y:S01]  /*e1e0*/  LEA.HI.X.SX32 R47, R33, R3, 0x2, P6 ;  /* 0x00000003212f7211 */ /* 0x000fe200030f16ff */
[----:B------:R-:W4:Y:S01]  /*e1f0*/  LDL.LU R65, [R1+0xe4] ;  /* 0x0000e40001417983 */ /* 0x000f220000300800 */
[----:B------:R-:W-:Y:S02]  /*e200*/  ISETP.LT.AND P6, PT, R36, c[0x0][0x17c], !P0 ;  /* 0x00005f0024007a0c */ /* 0x000fe400047c1270 */
[-C--:B------:R-:W-:Y:S01]  /*e210*/  LEA R48, P4, R34, R2.reuse, 0x2 ;  /* 0x0000000222307211 */ /* 0x080fe200078810ff */
[----:B------:R1:W-:Y:S04]  /*e220*/  @P3 STG.E [R44.64], R16 ;  /* 0x000000102c003986 */ /* 0x0003e8000c10190a */
[----:B------:R-:W-:Y:S01]  /*e230*/  @P2 STG.E [R46.64], R4 ;  /* 0x000000042e002986 */ /* 0x000fe2000c10190a */
[----:B------:R-:W-:-:S02]  /*e240*/  LEA R52, P2, R42, R2, 0x2 ;  /* 0x000000022a347211 */ /* 0x000fc400078410ff */
[-C--:B------:R-:W-:Y:S01]  /*e250*/  LEA.HI.X.SX32 R49, R34, R3.reuse, 0x2, P4 ;  /* 0x0000000322317211 */ /* 0x080fe200020f16ff */
[----:B------:R-:W2:Y:S04]  /*e260*/  LDS.128 R36, [R64+0x800] ;  /* 0x0008000040247984 */ /* 0x000ea80000000c00 */
[----:B-1----:R-:W4:Y:S01]  /*e270*/  LDL.LU R16, [R1+0xe0] ;  /* 0x0000e00001107983 */ /* 0x002f220000300800 */
[----:B------:R-:W-:-:S03]  /*e280*/  LEA.HI.X.SX32 R53, R42, R3, 0x2, P2 ;  /* 0x000000032a357211 */ /* 0x000fc600010f16ff */
[----:B------:R-:W-:Y:S04]  /*e290*/  @P1 STG.E [R48.64], R8 ;  /* 0x0000000830001986 */ /* 0x000fe8000c10190a */
[----:B------:R1:W-:Y:S04]  /*e2a0*/  @P6 STG.E [R52.64], R20 ;  /* 0x0000001434006986 */ /* 0x0003e8000c10190a */
[----:B------:R-:W4:Y:S04]  /*e2b0*/  LDL.LU R77, [R1+0xdc] ;  /* 0x0000dc00014d7983 */ /* 0x000f280000300800 */
[----:B------:R-:W2:Y:S04]  /*e2c0*/  LDS.128 R32, [R0+0x1000] ;  /* 0x0010000000207984 */ /* 0x000ea80000000c00 */
[----:B-1----:R-:W4:Y:S04]  /*e2d0*/  LDL.LU R20, [R1+0xd8] ;  /* 0x0000d80001147983 */ /* 0x002f280000300800 */
[----:B------:R-:W4:Y:S04]  /*e2e0*/  LDL.LU R78, [R1+0xd4] ;  /* 0x0000d400014e7983 */ /* 0x000f280000300800 */
[----:B------:R-:W-:Y:S01]  /*e2f0*/  LDS.128 R44, [R76+0x1000] ;  /* 0x001000004c2c7984 */ /* 0x000fe20000000c00 */
[C---:B--2---:R-:W-:Y:S01]  /*e300*/  IMAD R12, R43.reuse, c[0x0][0x198], RZ ;  /* 0x000066002b0c7a24 */ /* 0x044fe200078e02ff */
[----:B------:R-:W-:-:S02]  /*e310*/  ISETP.LT.AND P3, PT, R43, c[0x0][0x17c], !P0 ;  /* 0x00005f002b007a0c */ /* 0x000fc40004761270 */
[----:B------:R-:W1:Y:S01]  /*e320*/  LDS.128 R40, [R56+0x1000] ;  /* 0x0010000038287984 */ /* 0x000e620000000c00 */
[C---:B------:R-:W-:Y:S01]  /*e330*/  ISETP.LT.AND P1, PT, R50.reuse, c[0x0][0x17c], !P0 ;  /* 0x00005f0032007a0c */ /* 0x040fe20004721270 */
[----:B------:R-:W-:Y:S01]  /*e340*/  IMAD R50, R50, c[0x0][0x198], RZ ;  /* 0x0000660032327a24 */ /* 0x000fe200078e02ff */
[-C--:B------:R-:W-:Y:S01]  /*e350*/  LEA R60, P4, R12, R2.reuse, 0x2 ;  /* 0x000000020c3c7211 */ /* 0x080fe200078810ff */
[----:B------:R-:W-:Y:S03]  /*e360*/  LDS.128 R56, [R56+0x1800] ;  /* 0x0018000038387984 */ /* 0x000fe60000000c00 */
[----:B------:R-:W-:Y:S02]  /*e370*/  LEA R62, P6, R50, R2, 0x2 ;  /* 0x00000002323e7211 */ /* 0x000fe400078c10ff */
[-C--:B------:R-:W-:Y:S02]  /*e380*/  LEA.HI.X.SX32 R61, R12, R3.reuse, 0x2, P4 ;  /* 0x000000030c3d7211 */ /* 0x080fe400020f16ff */
[----:B------:R-:W-:Y:S01]  /*e390*/  LEA.HI.X.SX32 R63, R50, R3, 0x2, P6 ;  /* 0x00000003323f7211 */ /* 0x000fe200030f16ff */
[----:B------:R-:W4:Y:S04]  /*e3a0*/  LDL.LU R12, [R1+0xd0] ;  /* 0x0000d000010c7983 */ /* 0x000f280000300800 */
[----:B------:R-:W-:Y:S04]  /*e3b0*/  @P3 STG.E [R60.64], R28 ;  /* 0x0000001c3c003986 */ /* 0x000fe8000c10190a */
[----:B------:R1:W-:Y:S04]  /*e3c0*/  @P1 STG.E [R62.64], R24 ;  /* 0x000000183e001986 */ /* 0x0003e8000c10190a */
[----:B------:R-:W-:Y:S04]  /*e3d0*/  LDS.128 R60, [R76+0x1800] ;  /* 0x001800004c3c7984 */ /* 0x000fe80000000c00 */
[----:B-1----:R-:W4:Y:S01]  /*e3e0*/  LDL.LU R24, [R1+0xcc] ;  /* 0x0000cc0001187983 */ /* 0x002f220000300800 */
[C---:B---3--:R-:W-:Y:S01]  /*e3f0*/  IMAD R4, R54.reuse, c[0x0][0x198], RZ ;  /* 0x0000660036047a24 */ /* 0x048fe200078e02ff */
[----:B------:R-:W-:-:S02]  /*e400*/  ISETP.LT.AND P2, PT, R54, c[0x0][0x17c], !P0 ;  /* 0x00005f0036007a0c */ /* 0x000fc40004741270 */
[----:B------:R1:W-:Y:S02]  /*e410*/  LDS.128 R52, [R0+0x1800] ;  /* 0x0018000000347984 */ /* 0x0003e40000000c00 */
[----:B------:R-:W-:-:S04]  /*e420*/  LEA R68, P6, R4, R2, 0x2 ;  /* 0x0000000204447211 */ /* 0x000fc800078c10ff */
[----:B------:R-:W-:-:S05]  /*e430*/  LEA.HI.X.SX32 R69, R4, R3, 0x2, P6 ;  /* 0x0000000304457211 */ /* 0x000fca00030f16ff */
[----:B------:R3:W-:Y:S01]  /*e440*/  @P2 STG.E [R68.64], R36 ;  /* 0x0000002444002986 */ /* 0x0007e2000c10190a */
[C---:B------:R-:W-:Y:S01]  /*e450*/  ISETP.LT.AND P4, PT, R51.reuse, c[0x0][0x17c], !P0 ;  /* 0x00005f0033007a0c */ /* 0x040fe20004781270 */
[----:B------:R-:W-:Y:S02]  /*e460*/  IMAD R8, R51, c[0x0][0x198], RZ ;  /* 0x0000660033087a24 */ /* 0x000fe400078e02ff */
[----:B------:R-:W3:Y:S03]  /*e470*/  LDS.128 R48, [R64+0x1000] ;  /* 0x0010000040307984 */ /* 0x000ee60000000c00 */
[----:B------:R-:W-:Y:S01]  /*e480*/  LEA R70, P3, R8, R2, 0x2 ;  /* 0x0000000208467211 */ /* 0x000fe200078610ff */
[C---:B----4-:R-:W-:Y:S01]  /*e490*/  IMAD R4, R66.reuse, c[0x0][0x198], RZ ;  /* 0x0000660042047a24 */ /* 0x050fe200078e02ff */
[----:B------:R-:W-:Y:S02]  /*e4a0*/  ISETP.LT.AND P1, PT, R66, c[0x0][0x17c], !P0 ;  /* 0x00005f0042007a0c */ /* 0x000fe40004721270 */
[----:B------:R-:W-:-:S02]  /*e4b0*/  LEA.HI.X.SX32 R71, R8, R3, 0x2, P3 ;  /* 0x0000000308477211 */ /* 0x000fc400018f16ff */
[----:B------:R-:W-:-:S03]  /*e4c0*/  LEA R72, P2, R4, R2, 0x2 ;  /* 0x0000000204487211 */ /* 0x000fc600078410ff */
[----:B------:R4:W-:Y:S01]  /*e4d0*/  @P4 STG.E [R70.64], R32 ;  /* 0x0000002046004986 */ /* 0x0009e2000c10190a */
[----:B------:R-:W-:Y:S01]  /*e4e0*/  LEA.HI.X.SX32 R73, R4, R3, 0x2, P2 ;  /* 0x0000000304497211 */ /* 0x000fe200010f16ff */
[C---:B-1----:R-:W-:Y:S01]  /*e4f0*/  IMAD R0, R65.reuse, c[0x0][0x198], RZ ;  /* 0x0000660041007a24 */ /* 0x042fe200078e02ff */
[----:B------:R-:W-:-:S03]  /*e500*/  ISETP.LT.AND P4, PT, R65, c[0x0][0x17c], !P0 ;  /* 0x00005f0041007a0c */ /* 0x000fc60004781270 */
[----:B------:R-:W-:Y:S01]  /*e510*/  @P1 STG.E [R72.64], R40 ;  /* 0x0000002848001986 */ /* 0x000fe2000c10190a */
[----:B------:R-:W-:-:S03]  /*e520*/  LEA R74, P3, R0, R2, 0x2 ;  /* 0x00000002004a7211 */ /* 0x000fc600078610ff */
[----:B------:R-:W1:Y:S01]  /*e530*/  LDS.128 R64, [R64+0x1800] ;  /* 0x0018000040407984 */ /* 0x000e620000000c00 */
[C---:B------:R-:W-:Y:S01]  /*e540*/  ISETP.LT.AND P2, PT, R16.reuse, c[0x0][0x17c], !P0 ;  /* 0x00005f0010007a0c */ /* 0x040fe20004741270 */
[----:B------:R-:W-:Y:S02]  /*e550*/  IMAD R4, R16, c[0x0][0x198], RZ ;  /* 0x0000660010047a24 */ /* 0x000fe400078e02ff */
[----:B------:R-:W2:Y:S04]  /*e560*/  LDL.LU R16, [R1+0xc8] ;  /* 0x0000c80001107983 */ /* 0x000ea80000300800 */
[----:B------:R-:W2:Y:S01]  /*e570*/  LDL.LU R28, [R1+0xc4] ;  /* 0x0000c400011c7983 */ /* 0x000ea20000300800 */
[----:B---3--:R-:W-:Y:S02]  /*e580*/  LEA R68, P1, R4, R2, 0x2 ;  /* 0x0000000204447211 */ /* 0x008fe400078210ff */
[----:B------:R-:W-:Y:S01]  /*e590*/  LEA.HI.X.SX32 R75, R0, R3, 0x2, P3 ;  /* 0x00000003004b7211 */ /* 0x000fe200018f16ff */
[C---:B------:R-:W-:Y:S01]  /*e5a0*/  IMAD R8, R77.reuse, c[0x0][0x198], RZ ;  /* 0x000066004d087a24 */ /* 0x040fe200078e02ff */
[----:B------:R-:W-:-:S02]  /*e5b0*/  ISETP.LT.AND P3, PT, R77, c[0x0][0x17c], !P0 ;  /* 0x00005f004d007a0c */ /* 0x000fc40004761270 */
[-C--:B------:R-:W-:Y:S01]  /*e5c0*/  LEA.HI.X.SX32 R69, R4, R3.reuse, 0x2, P1 ;  /* 0x0000000304457211 */ /* 0x080fe200008f16ff */
[----:B------:R3:W-:Y:S01]  /*e5d0*/  @P4 STG.E [R74.64], R44 ;  /* 0x0000002c4a004986 */ /* 0x0007e2000c10190a */
[C---:B------:R-:W-:Y:S01]  /*e5e0*/  IMAD R0, R20.reuse, c[0x0][0x198], RZ ;  /* 0x0000660014007a24 */ /* 0x040fe200078e02ff */
[----:B------:R-:W-:Y:S02]  /*e5f0*/  ISETP.LT.AND P1, PT, R20, c[0x0][0x17c], !P0 ;  /* 0x00005f0014007a0c */ /* 0x000fe40004721270 */
[----:B------:R-:W2:Y:S01]  /*e600*/  LDL.LU R20, [R1+0xc0] ;  /* 0x0000c00001147983 */ /* 0x000ea20000300800 */
[-C--:B----4-:R-:W-:Y:S02]  /*e610*/  LEA R70, P6, R8, R2.reuse, 0x2 ;  /* 0x0000000208467211 */ /* 0x090fe400078c10ff */
[----:B------:R-:W-:Y:S01]  /*e620*/  LEA R76, P4, R0, R2, 0x2 ;  /* 0x00000002004c7211 */ /* 0x000fe200078810ff */
[----:B------:R-:W4:Y:S01]  /*e630*/  LDL.LU R32, [R1+0xbc] ;  /* 0x0000bc0001207983 */ /* 0x000f220000300800 */
[----:B------:R-:W-:-:S02]  /*e640*/  LEA.HI.X.SX32 R71, R8, R3, 0x2, P6 ;  /* 0x0000000308477211 */ /* 0x000fc400030f16ff */
[----:B------:R-:W-:Y:S01]  /*e650*/  LEA.HI.X.SX32 R77, R0, R3, 0x2, P4 ;  /* 0x00000003004d7211 */ /* 0x000fe200020f16ff */
[----:B------:R1:W-:Y:S04]  /*e660*/  @P2 STG.E [R68.64], R48 ;  /* 0x0000003044002986 */ /* 0x0003e8000c10190a */
[----:B------:R1:W-:Y:S04]  /*e670*/  @P3 STG.E [R70.64], R52 ;  /* 0x0000003446003986 */ /* 0x0003e8000c10190a */
[----:B------:R-:W-:Y:S01]  /*e680*/  @P1 STG.E [R76.64], R56 ;  /* 0x000000384c001986 */ /* 0x000fe2000c10190a */
[C---:B------:R-:W-:Y:S01]  /*e690*/  ISETP.LT.AND P3, PT, R12.reuse, c[0x0][0x17c], !P0 ;  /* 0x00005f000c007a0c */ /* 0x040fe20004761270 */
[----:B------:R-:W-:-:S02]  /*e6a0*/  IMAD R0, R12, c[0x0][0x198], RZ ;  /* 0x000066000c007a24 */ /* 0x000fc400078e02ff */
[----:B------:R-:W4:Y:S01]  /*e6b0*/  LDL.LU R12, [R1+0xb8] ;  /* 0x0000b800010c7983 */ /* 0x000f220000300800 */
[C---:B------:R-:W-:Y:S01]  /*e6c0*/  IMAD R8, R24.reuse, c[0x0][0x198], RZ ;  /* 0x0000660018087a24 */ /* 0x040fe200078e02ff */
[----:B------:R-:W-:Y:S02]  /*e6d0*/  ISETP.LT.AND P1, PT, R24, c[0x0][0x17c], !P0 ;  /* 0x00005f0018007a0c */ /* 0x000fe40004721270 */
[----:B------:R-:W4:Y:S01]  /*e6e0*/  LDL.LU R24, [R1+0xb4] ;  /* 0x0000b40001187983 */ /* 0x000f220000300800 */
[C---:B------:R-:W-:Y:S01]  /*e6f0*/  IMAD R4, R78.reuse, c[0x0][0x198], RZ ;  /* 0x000066004e047a24 */ /* 0x040fe200078e02ff */
[----:B------:R-:W-:Y:S02]  /*e700*/  ISETP.LT.AND P2, PT, R78, c[0x0][0x17c], !P0 ;  /* 0x00005f004e007a0c */ /* 0x000fe40004741270 */
[-C--:B---3--:R-:W-:Y:S02]  /*e710*/  LEA R74, P4, R0, R2.reuse, 0x2 ;  /* 0x00000002004a7211 */ /* 0x088fe400078810ff */
[----:B------:R-:W-:-:S02]  /*e720*/  LEA R72, P6, R4, R2, 0x2 ;  /* 0x0000000204487211 */ /* 0x000fc400078c10ff */
[-C--:B------:R-:W-:Y:S02]  /*e730*/  LEA.HI.X.SX32 R75, R0, R3.reuse, 0x2, P4 ;  /* 0x00000003004b7211 */ /* 0x080fe400020f16ff */
[----:B------:R-:W-:Y:S02]  /*e740*/  LEA.HI.X.SX32 R73, R4, R3, 0x2, P6 ;  /* 0x0000000304497211 */ /* 0x000fe400030f16ff */
[----:B-1----:R-:W-:-:S03]  /*e750*/  LEA R68, P6, R8, R2, 0x2 ;  /* 0x0000000208447211 */ /* 0x002fc600078c10ff */
[----:B------:R1:W-:Y:S04]  /*e760*/  @P2 STG.E [R72.64], R60 ;  /* 0x0000003c48002986 */ /* 0x0003e8000c10190a */
[----:B------:R3:W-:Y:S01]  /*e770*/  @P3 STG.E [R74.64], R64 ;  /* 0x000000404a003986 */ /* 0x0007e2000c10190a */
[----:B------:R-:W-:-:S05]  /*e780*/  LEA.HI.X.SX32 R69, R8, R3, 0x2, P6 ;  /* 0x0000000308457211 */ /* 0x000fca00030f16ff */
[----:B------:R1:W-:Y:S01]  /*e790*/  @P1 STG.E [R68.64], R13 ;  /* 0x0000000d44001986 */ /* 0x0003e2000c10190a */
[C---:B--2---:R-:W-:Y:S01]  /*e7a0*/  IMAD R4, R16.reuse, c[0x0][0x198], RZ ;  /* 0x0000660010047a24 */ /* 0x044fe200078e02ff */
[----:B------:R-:W-:Y:S02]  /*e7b0*/  ISETP.LT.AND P2, PT, R16, c[0x0][0x17c], !P0 ;  /* 0x00005f0010007a0c */ /* 0x000fe40004741270 */
[----:B------:R-:W2:Y:S01]  /*e7c0*/  LDL.LU R16, [R1+0xb0] ;  /* 0x0000b00001107983 */ /* 0x000ea20000300800 */
[C---:B------:R-:W-:Y:S01]  /*e7d0*/  ISETP.LT.AND P3, PT, R28.reuse, c[0x0][0x17c], !P0 ;  /* 0x00005f001c007a0c */ /* 0x040fe20004761270 */
[----:B------:R-:W-:Y:S02]  /*e7e0*/  IMAD R0, R28, c[0x0][0x198], RZ ;  /* 0x000066001c007a24 */ /* 0x000fe400078e02ff */
[----:B------:R-:W2:Y:S01]  /*e7f0*/  LDL.LU R28, [R1+0xac] ;  /* 0x0000ac00011c7983 */ /* 0x000ea20000300800 */
[----:B------:R-:W-:-:S04]  /*e800*/  LEA R70, P4, R4, R2, 0x2 ;  /* 0x0000000204467211 */ /* 0x000fc800078810ff */
[----:B------:R-:W-:Y:S02]  /*e810*/  LEA.HI.X.SX32 R71, R4, R3, 0x2, P4 ;  /* 0x0000000304477211 */ /* 0x000fe400020f16ff */
[-C--:B-1----:R-:W-:Y:S01]  /*e820*/  LEA R72, P6, R0, R2.reuse, 0x2 ;  /* 0x0000000200487211 */ /* 0x082fe200078c10ff */
[C---:B------:R-:W-:Y:S01]  /*e830*/  IMAD R4, R20.reuse, c[0x0][0x198], RZ ;  /* 0x0000660014047a24 */ /* 0x040fe200078e02ff */
[----:B------:R-:W-:Y:S01]  /*e840*/  ISETP.LT.AND P1, PT, R20, c[0x0][0x17c], !P0 ;  /* 0x00005f0014007a0c */ /* 0x000fe20004721270 */
[----:B------:R-:W-:Y:S01]  /*e850*/  @P2 STG.E [R70.64], R17 ;  /* 0x0000001146002986 */ /* 0x000fe2000c10190a */
[----:B----4-:R-:W-:Y:S02]  /*e860*/  IMAD R8, R32, c[0x0][0x198], RZ ;  /* 0x0000660020087a24 */ /* 0x010fe400078e02ff */
[----:B------:R-:W-:Y:S01]  /*e870*/  LEA R76, P4, R4, R2, 0x2 ;  /* 0x00000002044c7211 */ /* 0x000fe200078810ff */
[----:B------:R-:W4:Y:S01]  /*e880*/  LDL.LU R20, [R1+0xa8] ;  /* 0x0000a80001147983 */ /* 0x000f220000300800 */
[----:B------:R-:W-:-:S03]  /*e890*/  ISETP.LT.AND P2, PT, R32, c[0x0][0x17c], !P0 ;  /* 0x00005f0020007a0c */ /* 0x000fc60004741270 */
[----:B------:R-:W4:Y:S01]  /*e8a0*/  LDL.LU R52, [R1+0xa4] ;  /* 0x0000a40001347983 */ /* 0x000f220000300800 */
[----:B------:R-:W-:-:S03]  /*e8b0*/  LEA.HI.X.SX32 R73, R0, R3, 0x2, P6 ;  /* 0x0000000300497211 */ /* 0x000fc600030f16ff */
[----:B------:R-:W4:Y:S01]  /*e8c0*/  LDL.LU R32, [R1+0xa0] ;  /* 0x0000a00001207983 */ /* 0x000f220000300800 */
[----:B---3--:R-:W-:Y:S02]  /*e8d0*/  LEA R74, P6, R8, R2, 0x2 ;  /* 0x00000002084a7211 */ /* 0x008fe400078c10ff */
[-C--:B------:R-:W-:Y:S01]  /*e8e0*/  LEA.HI.X.SX32 R77, R4, R3.reuse, 0x2, P4 ;  /* 0x00000003044d7211 */ /* 0x080fe200020f16ff */
[----:B------:R1:W-:Y:S01]  /*e8f0*/  @P3 STG.E [R72.64], R5 ;  /* 0x0000000548003986 */ /* 0x0003e2000c10190a */
[----:B------:R-:W-:-:S03]  /*e900*/  LEA.HI.X.SX32 R75, R8, R3, 0x2, P6 ;  /* 0x00000003084b7211 */ /* 0x000fc600030f16ff */
[----:B------:R-:W-:Y:S04]  /*e910*/  @P1 STG.E [R76.64], R9 ;  /* 0x000000094c001986 */ /* 0x000fe8000c10190a */
[----:B------:R-:W3:Y:S04]  /*e920*/  LDL.LU R48, [R1+0x9c] ;  /* 0x00009c0001307983 */ /* 0x000ee80000300800 */
[----:B------:R-:W3:Y:S04]  /*e930*/  LDL.LU R44, [R1+0x98] ;  /* 0x00009800012c7983 */ /* 0x000ee80000300800 */
[----:B------:R-:W-:Y:S04]  /*e940*/  @P2 STG.E [R74.64], R21 ;  /* 0x000000154a002986 */ /* 0x000fe8000c10190a */
[----:B------:R-:W3:Y:S04]  /*e950*/  LDL.LU R40, [R1+0x188] ;  /* 0x0001880001287983 */ /* 0x000ee80000300800 */
[----:B------:R-:W3:Y:S01]  /*e960*/  LDL.LU R36, [R1+0x94] ;  /* 0x0000940001247983 */ /* 0x000ee20000300800 */
[C---:B------:R-:W-:Y:S01]  /*e970*/  IMAD R0, R12.reuse, c[0x0][0x198], RZ ;  /* 0x000066000c007a24 */ /* 0x040fe200078e02ff */
[----:B------:R-:W-:-:S04]  /*e980*/  ISETP.LT.AND P3, PT, R12, c[0x0][0x17c], !P0 ;  /* 0x00005f000c007a0c */ /* 0x000fc80004761270 */
[----:B------:R-:W-:-:S04]  /*e990*/  LEA R12, P4, R0, R2, 0x2 ;  /* 0x00000002000c7211 */ /* 0x000fc800078810ff */
[----:B------:R-:W-:Y:S01]  /*e9a0*/  LEA.HI.X.SX32 R13, R0, R3, 0x2, P4 ;  /* 0x00000003000d7211 */ /* 0x000fe200020f16ff */
[C---:B------:R-:W-:Y:S01]  /*e9b0*/  IMAD R8, R24.reuse, c[0x0][0x198], RZ ;  /* 0x0000660018087a24 */ /* 0x040fe200078e02ff */
[----:B------:R-:W-:-:S04]  /*e9c0*/  ISETP.LT.AND P1, PT, R24, c[0x0][0x17c], !P0 ;  /* 0x00005f0018007a0c */ /* 0x000fc80004721270 */
[----:B------:R-:W-:-:S04]  /*e9d0*/  LEA R4, P6, R8, R2, 0x2 ;  /* 0x0000000208047211 */ /* 0x000fc800078c10ff */
[----:B-1----:R-:W-:Y:S01]  /*e9e0*/  LEA.HI.X.SX32 R5, R8, R3, 0x2, P6 ;  /* 0x0000000308057211 */ /* 0x002fe200030f16ff */
[----:B------:R-:W-:Y:S04]  /*e9f0*/  @P3 STG.E [R12.64], R29 ;  /* 0x0000001d0c003986 */ /* 0x000fe8000c10190a */
[----:B------:R1:W-:Y:S04]  /*ea00*/  @P1 STG.E [R4.64], R25 ;  /* 0x0000001904001986 */ /* 0x0003e8000c10190a */
[----:B-1----:R-:W3:Y:S01]  /*ea10*/  LDL.LU R25, [R1+0x90] ;  /* 0x0000900001197983 */ /* 0x002ee20000300800 */
[C---:B--2---:R-:W-:Y:S01]  /*ea20*/  IMAD R0, R16.reuse, c[0x0][0x198], RZ ;  /* 0x0000660010007a24 */ /* 0x044fe200078e02ff */
[----:B------:R-:W-:Y:S01]  /*ea30*/  ISETP.LT.AND P2, PT, R16, c[0x0][0x17c], !P0 ;  /* 0x00005f0010007a0c */ /* 0x000fe20004741270 */
[C---:B------:R-:W-:Y:S01]  /*ea40*/  IMAD R24, R28.reuse, c[0x0][0x198], RZ ;  /* 0x000066001c187a24 */ /* 0x040fe200078e02ff */
[----:B------:R-:W-:-:S02]  /*ea50*/  ISETP.LT.AND P3, PT, R28, c[0x0][0x17c], !P0 ;  /* 0x00005f001c007a0c */ /* 0x000fc40004761270 */
[-C--:B------:R-:W-:Y:S02]  /*ea60*/  LEA R16, P4, R0, R2.reuse, 0x2 ;  /* 0x0000000200107211 */ /* 0x080fe400078810ff */
[----:B------:R-:W-:Y:S02]  /*ea70*/  LEA R8, P6, R24, R2, 0x2 ;  /* 0x0000000218087211 */ /* 0x000fe400078c10ff */
[-C--:B------:R-:W-:Y:S02]  /*ea80*/  LEA.HI.X.SX32 R17, R0, R3.reuse, 0x2, P4 ;  /* 0x0000000300117211 */ /* 0x080fe400020f16ff */
[----:B------:R-:W-:-:S03]  /*ea90*/  LEA.HI.X.SX32 R9, R24, R3, 0x2, P6 ;  /* 0x0000000318097211 */ /* 0x000fc600030f16ff */
[----:B------:R3:W-:Y:S04]  /*eaa0*/  @P2 STG.E [R16.64], R37 ;  /* 0x0000002510002986 */ /* 0x0007e8000c10190a */
[----:B------:R-:W-:Y:S01]  /*eab0*/  @P3 STG.E [R8.64], R33 ;  /* 0x0000002108003986 */ /* 0x000fe2000c10190a */
[C---:B----4-:R-:W-:Y:S01]  /*eac0*/  IMAD R28, R20.reuse, c[0x0][0x198], RZ ;  /* 0x00006600141c7a24 */ /* 0x050fe200078e02ff */
[----:B------:R-:W-:Y:S01]  /*ead0*/  ISETP.LT.AND P1, PT, R20, c[0x0][0x17c], !P0 ;  /* 0x00005f0014007a0c */ /* 0x000fe20004721270 */
[----:B------:R-:W-:Y:S01]  /*eae0*/  IMAD R0, R52, c[0x0][0x198], RZ ;  /* 0x0000660034007a24 */ /* 0x000fe200078e02ff */
[C---:B------:R-:W-:Y:S01]  /*eaf0*/  ISETP.LT.AND P3, PT, R32.reuse, c[0x0][0x17c], !P0 ;  /* 0x00005f0020007a0c */ /* 0x040fe20004761270 */
[----:B------:R-:W-:Y:S02]  /*eb00*/  IMAD R13, R32, c[0x0][0x198], RZ ;  /* 0x00006600200d7a24 */ /* 0x000fe400078e02ff */
[----:B------:R-:W2:Y:S01]  /*eb10*/  LDL.LU R32, [R1+0x8c] ;  /* 0x00008c0001207983 */ /* 0x000ea20000300800 */
[----:B------:R-:W-:-:S02]  /*eb20*/  ISETP.LT.AND P2, PT, R52, c[0x0][0x17c], !P0 ;  /* 0x00005f0034007a0c */ /* 0x000fc40004741270 */
[-C--:B------:R-:W-:Y:S01]  /*eb30*/  LEA R20, P4, R28, R2.reuse, 0x2 ;  /* 0x000000021c147211 */ /* 0x080fe200078810ff */
[----:B------:R-:W4:Y:S01]  /*eb40*/  LDL.LU R29, [R1+0x184] ;  /* 0x00018400011d7983 */ /* 0x000f220000300800 */
[-C--:B------:R-:W-:Y:S02]  /*eb50*/  LEA R4, P6, R0, R2.reuse, 0x2 ;  /* 0x0000000200047211 */ /* 0x080fe400078c10ff */
[-C--:B------:R-:W-:Y:S01]  /*eb60*/  LEA.HI.X.SX32 R21, R28, R3.reuse, 0x2, P4 ;  /* 0x000000031c157211 */ /* 0x080fe200020f16ff */
[----:B------:R-:W4:Y:S01]  /*eb70*/  LDL.LU R24, [R1+0x180] ;  /* 0x0001800001187983 */ /* 0x000f220000300800 */
[----:B------:R-:W-:Y:S01]  /*eb80*/  LEA.HI.X.SX32 R5, R0, R3, 0x2, P6 ;  /* 0x0000000300057211 */ /* 0x000fe200030f16ff */
[----:B---3--:R-:W-:Y:S02]  /*eb90*/  IMAD R17, R44, c[0x0][0x198], RZ ;  /* 0x000066002c117a24 */ /* 0x008fe400078e02ff */
[----:B------:R1:W-:Y:S04]  /*eba0*/  @P1 STG.E [R20.64], R41 ;  /* 0x0000002914001986 */ /* 0x0003e8000c10190a */
[----:B------:R3:W-:Y:S01]  /*ebb0*/  @P2 STG.E [R4.64], R45 ;  /* 0x0000002d04002986 */ /* 0x0007e2000c10190a */
[----:B------:R-:W-:-:S03]  /*ebc0*/  LEA R16, P2, R17, R2, 0x2 ;  /* 0x0000000211107211 */ /* 0x000fc600078410ff */
[----:B------:R-:W4:Y:S01]  /*ebd0*/  LDL.LU R28, [R1+0x17c] ;  /* 0x00017c00011c7983 */ /* 0x000f220000300800 */
[-C--:B------:R-:W-:Y:S01]  /*ebe0*/  LEA.HI.X.SX32 R17, R17, R3.reuse, 0x2, P2 ;  /* 0x0000000311117211 */ /* 0x080fe200010f16ff */
[C---:B-1----:R-:W-:Y:S01]  /*ebf0*/  IMAD R20, R25.reuse, c[0x0][0x198], RZ ;  /* 0x0000660019147a24 */ /* 0x042fe200078e02ff */
[----:B------:R-:W-:Y:S02]  /*ec00*/  ISETP.LT.AND P2, PT, R25, c[0x0][0x17c], !P0 ;  /* 0x00005f0019007a0c */ /* 0x000fe40004741270 */
[----:B------:R-:W4:Y:S01]  /*ec10*/  LDL.LU R25, [R1+0x178] ;  /* 0x0001780001197983 */ /* 0x000f220000300800 */
[CC--:B------:R-:W-:Y:S01]  /*ec20*/  LEA R12, P4, R13.reuse, R2.reuse, 0x2 ;  /* 0x000000020d0c7211 */ /* 0x0c0fe200078810ff */
[C---:B------:R-:W-:Y:S01]  /*ec30*/  IMAD R0, R48.reuse, c[0x0][0x198], RZ ;  /* 0x0000660030007a24 */ /* 0x040fe200078e02ff */
[----:B------:R-:W-:Y:S02]  /*ec40*/  ISETP.LT.AND P1, PT, R48, c[0x0][0x17c], !P0 ;  /* 0x00005f0030007a0c */ /* 0x000fe40004721270 */
[----:B------:R-:W-:Y:S01]  /*ec50*/  ISETP.LT.AND P6, PT, R44, c[0x0][0x17c], !P0 ;  /* 0x00005f002c007a0c */ /* 0x000fe200047c1270 */
[----:B------:R-:W-:Y:S01]  /*ec60*/  IMAD.MOV.U32 R21, RZ, RZ, c[0x0][0x198] ;  /* 0x00006600ff157624 */ /* 0x000fe200078e00ff */
[----:B------:R-:W-:Y:S01]  /*ec70*/  LEA.HI.X.SX32 R13, R13, R3, 0x2, P4 ;  /* 0x000000030d0d7211 */ /* 0x000fe200020f16ff */
[----:B------:R-:W4:Y:S01]  /*ec80*/  LDL.LU R33, [R1+0x174] ;  /* 0x0001740001217983 */ /* 0x000f220000300800 */
[----:B------:R-:W-:-:S03]  /*ec90*/  LEA R8, P4, R0, R2, 0x2 ;  /* 0x0000000200087211 */ /* 0x000fc600078810ff */
[----:B------:R1:W-:Y:S01]  /*eca0*/  @P3 STG.E [R12.64], R49 ;  /* 0x000000310c003986 */ /* 0x0003e2000c10190a */
[----:B------:R-:W-:Y:S01]  /*ecb0*/  LEA.HI.X.SX32 R9, R0, R3, 0x2, P4 ;  /* 0x0000000300097211 */ /* 0x000fe200020f16ff */
[C---:B------:R-:W-:Y:S01]  /*ecc0*/  IMAD R0, R36.reuse, c[0x0][0x198], RZ ;  /* 0x0000660024007a24 */ /* 0x040fe200078e02ff */
[----:B------:R-:W-:-:S03]  /*ecd0*/  ISETP.LT.AND P3, PT, R36, c[0x0][0x17c], !P0 ;  /* 0x00005f0024007a0c */ /* 0x000fc60004761270 */
[----:B------:R2:W-:Y:S01]  /*ece0*/  @P1 STG.E [R8.64], R53 ;  /* 0x0000003508001986 */ /* 0x0005e2000c10190a */
[----:B---3--:R-:W-:-:S03]  /*ecf0*/  LEA R4, P1, R0, R2, 0x2 ;  /* 0x0000000200047211 */ /* 0x008fc600078210ff */
[----:B------:R3:W-:Y:S01]  /*ed00*/  @P6 STG.E [R16.64], R57 ;  /* 0x0000003910006986 */ /* 0x0007e2000c10190a */
[----:B------:R-:W-:Y:S02]  /*ed10*/  LEA.HI.X.SX32 R5, R0, R3, 0x2, P1 ;  /* 0x0000000300057211 */ /* 0x000fe400008f16ff */
[----:B-1----:R-:W-:-:S03]  /*ed20*/  LEA R12, P6, R20, R2, 0x2 ;  /* 0x00000002140c7211 */ /* 0x002fc600078c10ff */
[----:B------:R1:W-:Y:S01]  /*ed30*/  @P3 STG.E [R4.64], R61 ;  /* 0x0000003d04003986 */ /* 0x0003e2000c10190a */
[----:B------:R-:W-:-:S05]  /*ed40*/  LEA.HI.X.SX32 R13, R20, R3, 0x2, P6 ;  /* 0x00000003140d7211 */ /* 0x000fca00030f16ff */
[----:B------:R1:W-:Y:S01]  /*ed50*/  @P2 STG.E [R12.64], R65 ;  /* 0x000000410c002986 */ /* 0x0003e2000c10190a */
[C---:B--2---:R-:W-:Y:S01]  /*ed60*/  IMAD R0, R32.reuse, c[0x0][0x198], RZ ;  /* 0x0000660020007a24 */ /* 0x044fe200078e02ff */
[----:B------:R-:W-:Y:S02]  /*ed70*/  ISETP.LT.AND P1, PT, R32, c[0x0][0x17c], !P0 ;  /* 0x00005f0020007a0c */ /* 0x000fe40004721270 */
[----:B------:R-:W2:Y:S01]  /*ed80*/  LDL.LU R32, [R1+0x16c] ;  /* 0x00016c0001207983 */ /* 0x000ea20000300800 */
[----:B------:R-:W-:Y:S01]  /*ed90*/  IMAD R20, R21, 0x2, R0 ;  /* 0x0000000215147824 */ /* 0x000fe200078e0200 */
[----:B------:R-:W-:-:S04]  /*eda0*/  LEA R8, P3, R0, R2, 0x2 ;  /* 0x0000000200087211 */ /* 0x000fc800078610ff */
[-C--:B------:R-:W-:Y:S01]  /*edb0*/  LEA.HI.X.SX32 R9, R0, R3.reuse, 0x2, P3 ;  /* 0x0000000300097211 */ /* 0x080fe200018f16ff */
[----:B------:R-:W-:Y:S01]  /*edc0*/  IMAD R0, R21, 0x2, R20 ;  /* 0x0000000215007824 */ /* 0x000fe200078e0214 */
[-C--:B---3--:R-:W-:Y:S02]  /*edd0*/  LEA R16, P6, R20, R2.reuse, 0x2 ;  /* 0x0000000214107211 */ /* 0x088fe400078c10ff */
[----:B----4-:R-:W-:Y:S02]  /*ede0*/  ISETP.LT.AND P3, PT, R29, c[0x0][0x17c], !P0 ;  /* 0x00005f001d007a0c */ /* 0x010fe40004761270 */
[----:B------:R-:W3:Y:S01]  /*edf0*/  LDL.LU R29, [R1+0x168] ;  /* 0x00016800011d7983 */ /* 0x000ee20000300800 */
[----:B------:R-:W-:Y:S02]  /*ee00*/  ISETP.LT.AND P2, PT, R24, c[0x0][0x17c], !P0 ;  /* 0x00005f0018007a0c */ /* 0x000fe40004741270 */
[----:B------:R-:W-:Y:S01]  /*ee10*/  LEA.HI.X.SX32 R17, R20, R3, 0x2, P6 ;  /* 0x0000000314117211 */ /* 0x000fe200030f16ff */
[----:B------:R-:W4:Y:S01]  /*ee20*/  LDL.LU R24, [R1+0x164] ;  /* 0x0001640001187983 */ /* 0x000f220000300800 */
[----:B-1----:R-:W-:Y:S01]  /*ee30*/  LEA R4, P6, R0, R2, 0x2 ;  /* 0x0000000200047211 */ /* 0x002fe200078c10ff */
[----:B------:R-:W-:-:S03]  /*ee40*/  IMAD R20, R21, 0x2, R0 ;  /* 0x0000000215147824 */ /* 0x000fc600078e0200 */
[-C--:B------:R-:W-:Y:S01]  /*ee50*/  LEA.HI.X.SX32 R5, R0, R3.reuse, 0x2, P6 ;  /* 0x0000000300057211 */ /* 0x080fe200030f16ff */
[----:B------:R-:W-:Y:S01]  /*ee60*/  @P1 STG.E [R8.64], R14 ;  /* 0x0000000e08001986 */ /* 0x000fe2000c10190a */
[----:B------:R-:W-:Y:S02]  /*ee70*/  LEA R12, P6, R20, R2, 0x2 ;  /* 0x00000002140c7211 */ /* 0x000fe400078c10ff */
[----:B------:R-:W-:Y:S01]  /*ee80*/  ISETP.LT.AND P1, PT, R28, c[0x0][0x17c], !P0 ;  /* 0x00005f001c007a0c */ /* 0x000fe20004721270 */
[----:B------:R1:W-:Y:S01]  /*ee90*/  @P5 STG.E [R16.64], R18 ;  /* 0x0000001210005986 */ /* 0x0003e2000c10190a */
[----:B------:R-:W-:Y:S01]  /*eea0*/  IMAD R0, R21, 0x2, R20 ;  /* 0x0000000215007824 */ /* 0x000fe200078e0214 */
[----:B------:R-:W-:Y:S02]  /*eeb0*/  LEA.HI.X.SX32 R13, R20, R3, 0x2, P6 ;  /* 0x00000003140d7211 */ /* 0x000fe400030f16ff */
[----:B------:R-:W4:Y:S01]  /*eec0*/  LDL.LU R28, [R1+0x160] ;  /* 0x00016000011c7983 */ /* 0x000f220000300800 */
[----:B------:R-:W-:-:S03]  /*eed0*/  ISETP.LT.AND P5, PT, R25, c[0x0][0x17c], !P0 ;  /* 0x00005f0019007a0c */ /* 0x000fc600047a1270 */
[----:B------:R-:W4:Y:S04]  /*eee0*/  LDL.LU R25, [R1+0x15c] ;  /* 0x00015c0001197983 */ /* 0x000f280000300800 */
[----:B------:R-:W4:Y:S04]  /*eef0*/  LDL.LU R20, [R1+0x158] ;  /* 0x0001580001147983 */ /* 0x000f280000300800 */
[----:B-1----:R-:W4:Y:S01]  /*ef00*/  LDL.LU R18, [R1+0x154] ;  /* 0x0001540001127983 */ /* 0x002f220000300800 */
[----:B------:R-:W-:Y:S01]  /*ef10*/  ISETP.LT.AND P4, PT, R40, c[0x0][0x17c], !P0 ;  /* 0x00005f0028007a0c */ /* 0x000fe20004781270 */
[----:B------:R-:W-:Y:S01]  /*ef20*/  IMAD R14, R21, 0x2, R0 ;  /* 0x00000002150e7824 */ /* 0x000fe200078e0200 */
[----:B------:R-:W-:-:S04]  /*ef30*/  LEA R8, P6, R0, R2, 0x2 ;  /* 0x0000000200087211 */ /* 0x000fc800078c10ff */
[----:B------:R-:W-:Y:S01]  /*ef40*/  LEA.HI.X.SX32 R9, R0, R3, 0x2, P6 ;  /* 0x0000000300097211 */ /* 0x000fe200030f16ff */
[----:B------:R-:W-:Y:S01]  /*ef50*/  IMAD R0, R21, 0x2, R14 ;  /* 0x0000000215007824 */ /* 0x000fe200078e020e */
[----:B------:R-:W-:-:S04]  /*ef60*/  LEA R16, P6, R14, R2, 0x2 ;  /* 0x000000020e107211 */ /* 0x000fc800078c10ff */
[----:B------:R-:W-:Y:S01]  /*ef70*/  LEA.HI.X.SX32 R17, R14, R3, 0x2, P6 ;  /* 0x000000030e117211 */ /* 0x000fe200030f16ff */
[----:B------:R1:W-:Y:S04]  /*ef80*/  @P4 STG.E [R4.64], R6 ;  /* 0x0000000604004986 */ /* 0x0003e8000c10190a */
[----:B------:R1:W-:Y:S02]  /*ef90*/  @P3 STG.E [R12.64], R10 ;  /* 0x0000000a0c003986 */ /* 0x0003e4000c10190a */
[----:B-1----:R-:W-:Y:S01]  /*efa0*/  LEA R4, P6, R0, R2, 0x2 ;  /* 0x0000000200047211 */ /* 0x002fe200078c10ff */
[----:B------:R-:W-:-:S03]  /*efb0*/  IMAD R6, R21, 0x2, R0 ;  /* 0x0000000215067824 */ /* 0x000fc600078e0200 */
[-C--:B------:R-:W-:Y:S01]  /*efc0*/  LEA.HI.X.SX32 R5, R0, R3.reuse, 0x2, P6 ;  /* 0x0000000300057211 */ /* 0x080fe200030f16ff */
[----:B------:R-:W4:Y:S01]  /*efd0*/  LDL.LU R10, [R1+0x150] ;  /* 0x00015000010a7983 */ /* 0x000f220000300800 */
[CC--:B------:R-:W-:Y:S01]  /*efe0*/  LEA R12, P6, R6.reuse, R2.reuse, 0x2 ;  /* 0x00000002060c7211 */ /* 0x0c0fe200078c10ff */
[----:B------:R-:W-:Y:S01]  /*eff0*/  IMAD R0, R21, 0x2, R6 ;  /* 0x0000000215007824 */ /* 0x000fe200078e0206 */
[----:B------:R-:W-:Y:S01]  /*f000*/  ISETP.LT.AND P4, PT, R33, c[0x0][0x17c], !P0 ;  /* 0x00005f0021007a0c */ /* 0x000fe20004781270 */
[----:B------:R1:W-:Y:S01]  /*f010*/  @P2 STG.E [R8.64], R22 ;  /* 0x0000001608002986 */ /* 0x0003e2000c10190a */
[----:B------:R-:W-:Y:S01]  /*f020*/  LEA.HI.X.SX32 R13, R6, R3, 0x2, P6 ;  /* 0x00000003060d7211 */ /* 0x000fe200030f16ff */
[----:B------:R-:W-:Y:S02]  /*f030*/  IMAD R6, R21, 0x2, R0 ;  /* 0x0000000215067824 */ /* 0x000fe400078e0200 */
[----:B------:R1:W-:Y:S02]  /*f040*/  @P1 STG.E [R16.64], R30 ;  /* 0x0000001e10001986 */ /* 0x0003e4000c10190a */
[----:B-1----:R-:W-:-:S04]  /*f050*/  LEA R8, P6, R0, R2, 0x2 ;  /* 0x0000000200087211 */ /* 0x002fc800078c10ff */
[-C--:B------:R-:W-:Y:S02]  /*f060*/  LEA.HI.X.SX32 R9, R0, R3.reuse, 0x2, P6 ;  /* 0x0000000300097211 */ /* 0x080fe400030f16ff */
[C---:B------:R-:W-:Y:S01]  /*f070*/  LEA R16, P6, R6.reuse, R2, 0x2 ;  /* 0x0000000206107211 */ /* 0x040fe200078c10ff */
[----:B------:R1:W-:Y:S03]  /*f080*/  @P5 STG.E [R4.64], R26 ;  /* 0x0000001a04005986 */ /* 0x0003e6000c10190a */
[----:B------:R-:W-:Y:S01]  /*f090*/  LEA.HI.X.SX32 R17, R6, R3, 0x2, P6 ;  /* 0x0000000306117211 */ /* 0x000fe200030f16ff */
[----:B------:R1:W-:Y:S01]  /*f0a0*/  @P4 STG.E [R12.64], R38 ;  /* 0x000000260c004986 */ /* 0x0003e2000c10190a */
[----:B--2---:R-:W-:Y:S02]  /*f0b0*/  ISETP.LT.AND P3, PT, R32, c[0x0][0x17c], !P0 ;  /* 0x00005f0020007a0c */ /* 0x004fe40004761270 */
[----:B---3--:R-:W-:-:S02]  /*f0c0*/  ISETP.LT.AND P2, PT, R29, c[0x0][0x17c], !P0 ;  /* 0x00005f001d007a0c */ /* 0x008fc40004741270 */
[----:B----4-:R-:W-:Y:S02]  /*f0d0*/  ISETP.LT.AND P1, PT, R24, c[0x0][0x17c], !P0 ;  /* 0x00005f0018007a0c */ /* 0x010fe40004721270 */
[----:B------:R-:W2:Y:S04]  /*f0e0*/  LDL.LU R24, [R1+0x14c] ;  /* 0x00014c0001187983 */ /* 0x000ea80000300800 */
[----:B------:R-:W3:Y:S04]  /*f0f0*/  LDL.LU R14, [R1+0x148] ;  /* 0x00014800010e7983 */ /* 0x000ee80000300800 */
[----:B------:R4:W-:Y:S04]  /*f100*/  @P3 STG.E [R8.64], R34 ;  /* 0x0000002208003986 */ /* 0x0009e8000c10190a */
[----:B------:R-:W3:Y:S04]  /*f110*/  LDL.LU R22, [R1+0x144] ;  /* 0x0001440001167983 */ /* 0x000ee80000300800 */
[----:B------:R1:W-:Y:S01]  /*f120*/  @P2 STG.E [R16.64], R42 ;  /* 0x0000002a10002986 */ /* 0x0003e2000c10190a */
[----:B------:R-:W-:-:S03]  /*f130*/  ISETP.LT.AND P3, PT, R20, c[0x0][0x17c], !P0 ;  /* 0x00005f0014007a0c */ /* 0x000fc60004761270 */
[----:B------:R-:W3:Y:S01]  /*f140*/  LDL.LU R20, [R1+0x140] ;  /* 0x0001400001147983 */ /* 0x000ee20000300800 */
[----:B------:R-:W-:-:S03]  /*f150*/  ISETP.LT.AND P2, PT, R18, c[0x0][0x17c], !P0 ;  /* 0x00005f0012007a0c */ /* 0x000fc60004741270 */
[----:B------:R-:W3:Y:S01]  /*f160*/  LDL.LU R18, [R1+0x13c] ;  /* 0x00013c0001127983 */ /* 0x000ee20000300800 */
[----:B------:R-:W-:-:S04]  /*f170*/  IMAD R0, R21, 0x2, R6 ;  /* 0x0000000215007824 */ /* 0x000fc800078e0206 */
[----:B------:R-:W-:Y:S01]  /*f180*/  IMAD R6, R21, 0x2, R0 ;  /* 0x0000000215067824 */ /* 0x000fe200078e0200 */
[----:B-1----:R-:W-:-:S04]  /*f190*/  LEA R4, P6, R0, R2, 0x2 ;  /* 0x0000000200047211 */ /* 0x002fc800078c10ff */
[-C--:B------:R-:W-:Y:S01]  /*f1a0*/  LEA.HI.X.SX32 R5, R0, R3.reuse, 0x2, P6 ;  /* 0x0000000300057211 */ /* 0x080fe200030f16ff */
[C---:B------:R-:W-:Y:S01]  /*f1b0*/  IMAD R0, R21.reuse, 0x2, R6 ;  /* 0x0000000215007824 */ /* 0x040fe200078e0206 */
[-C--:B------:R-:W-:Y:S02]  /*f1c0*/  LEA R12, P6, R6, R2.reuse, 0x2 ;  /* 0x00000002060c7211 */ /* 0x080fe400078c10ff */
[----:B------:R-:W-:Y:S02]  /*f1d0*/  ISETP.LT.AND P5, PT, R28, c[0x0][0x17c], !P0 ;  /* 0x00005f001c007a0c */ /* 0x000fe400047a1270 */
[-C--:B------:R-:W-:Y:S01]  /*f1e0*/  LEA.HI.X.SX32 R13, R6, R3.reuse, 0x2, P6 ;  /* 0x00000003060d7211 */ /* 0x080fe200030f16ff */
[----:B------:R-:W-:Y:S01]  /*f1f0*/  IMAD R6, R21, 0x2, R0 ;  /* 0x0000000215067824 */ /* 0x000fe200078e0200 */
[----:B------:R-:W-:Y:S02]  /*f200*/  ISETP.LT.AND P4, PT, R25, c[0x0][0x17c], !P0 ;  /* 0x00005f0019007a0c */ /* 0x000fe40004781270 */
[CC--:B----4-:R-:W-:Y:S01]  /*f210*/  LEA R8, P6, R0.reuse, R2.reuse, 0x2 ;  /* 0x0000000200087211 */ /* 0x0d0fe200078c10ff */
[----:B------:R1:W-:Y:S03]  /*f220*/  @P1 STG.E [R4.64], R46 ;  /* 0x0000002e04001986 */ /* 0x0003e6000c10190a */
[----:B------:R-:W-:Y:S01]  /*f230*/  LEA.HI.X.SX32 R9, R0, R3, 0x2, P6 ;  /* 0x0000000300097211 */ /* 0x000fe200030f16ff */
[----:B------:R-:W-:Y:S01]  /*f240*/  IMAD R0, R21, 0x2, R6 ;  /* 0x0000000215007824 */ /* 0x000fe200078e0206 */
[----:B------:R-:W-:-:S02]  /*f250*/  LEA R16, P6, R6, R2, 0x2 ;  /* 0x0000000206107211 */ /* 0x000fc400078c10ff */
[----:B------:R-:W-:Y:S02]  /*f260*/  ISETP.LT.AND P1, PT, R10, c[0x0][0x17c], !P0 ;  /* 0x00005f000a007a0c */ /* 0x000fe40004721270 */
[----:B------:R-:W4:Y:S01]  /*f270*/  LDL.LU R10, [R1+0x138] ;  /* 0x00013800010a7983 */ /* 0x000f220000300800 */
[-C--:B------:R-:W-:Y:S01]  /*f280*/  LEA.HI.X.SX32 R17, R6, R3.reuse, 0x2, P6 ;  /* 0x0000000306117211 */ /* 0x080fe200030f16ff */
[----:B------:R-:W-:Y:S01]  /*f290*/  IMAD R6, R21, 0x2, R0 ;  /* 0x0000000215067824 */ /* 0x000fe200078e0200 */
[CC--:B-1----:R-:W-:Y:S01]  /*f2a0*/  LEA R4, P6, R0.reuse, R2.reuse, 0x2 ;  /* 0x0000000200047211 */ /* 0x0c2fe200078c10ff */
[----:B------:R1:W-:Y:S03]  /*f2b0*/  @P5 STG.E [R12.64], R50 ;  /* 0x000000320c005986 */ /* 0x0003e6000c10190a */
[----:B------:R-:W-:Y:S01]  /*f2c0*/  LEA.HI.X.SX32 R5, R0, R3, 0x2, P6 ;  /* 0x0000000300057211 */ /* 0x000fe200030f16ff */
[----:B------:R2:W-:Y:S01]  /*f2d0*/  @P4 STG.E [R8.64], R54 ;  /* 0x0000003608004986 */ /* 0x0005e2000c10190a */
[----:B-1----:R-:W-:-:S03]  /*f2e0*/  LEA R12, P6, R6, R2, 0x2 ;  /* 0x00000002060c7211 */ /* 0x002fc600078c10ff */
[----:B------:R1:W-:Y:S01]  /*f2f0*/  @P3 STG.E [R16.64], R58 ;  /* 0x0000003a10003986 */ /* 0x0003e2000c10190a */
[----:B------:R-:W-:-:S03]  /*f300*/  LEA.HI.X.SX32 R13, R6, R3, 0x2, P6 ;  /* 0x00000003060d7211 */ /* 0x000fc600030f16ff */
[----:B------:R1:W-:Y:S04]  /*f310*/  @P2 STG.E [R4.64], R62 ;  /* 0x0000003e04002986 */ /* 0x0003e8000c10190a */
[----:B------:R1:W-:Y:S01]  /*f320*/  @P1 STG.E [R12.64], R66 ;  /* 0x000000420c001986 */ /* 0x0003e2000c10190a */
[----:B--2---:R-:W-:-:S03]  /*f330*/  ISETP.LT.AND P5, PT, R24, c[0x0][0x17c], !P0 ;  /* 0x00005f0018007a0c */ /* 0x004fc600047a1270 */
[----:B------:R-:W2:Y:S01]  /*f340*/  LDL.LU R24, [R1+0x134] ;  /* 0x0001340001187983 */ /* 0x000ea20000300800 */
[----:B---3--:R-:W-:-:S03]  /*f350*/  ISETP.LT.AND P4, PT, R14, c[0x0][0x17c], !P0 ;  /* 0x00005f000e007a0c */ /* 0x008fc60004781270 */
[----:B------:R-:W3:Y:S01]  /*f360*/  LDL.LU R14, [R1+0x130] ;  /* 0x00013000010e7983 */ /* 0x000ee20000300800 */
[----:B------:R-:W-:-:S03]  /*f370*/  ISETP.LT.AND P3, PT, R22, c[0x0][0x17c], !P0 ;  /* 0x00005f0016007a0c */ /* 0x000fc60004761270 */
[----:B------:R-:W2:Y:S01]  /*f380*/  LDL.LU R22, [R1+0x12c] ;  /* 0x00012c0001167983 */ /* 0x000ea20000300800 */
[----:B------:R-:W-:-:S03]  /*f390*/  ISETP.LT.AND P2, PT, R20, c[0x0][0x17c], !P0 ;  /* 0x00005f0014007a0c */ /* 0x000fc60004741270 */
[----:B------:R-:W2:Y:S01]  /*f3a0*/  LDL.LU R20, [R1+0x128] ;  /* 0x0001280001147983 */ /* 0x000ea20000300800 */
[----:B------:R-:W-:-:S03]  /*f3b0*/  ISETP.LT.AND P1, PT, R18, c[0x0][0x17c], !P0 ;  /* 0x00005f0012007a0c */ /* 0x000fc60004721270 */
[----:B------:R-:W2:Y:S01]  /*f3c0*/  LDL.LU R18, [R1+0x124] ;  /* 0x0001240001127983 */ /* 0x000ea20000300800 */
[----:B------:R-:W-:-:S04]  /*f3d0*/  IMAD R0, R21, 0x2, R6 ;  /* 0x0000000215007824 */ /* 0x000fc800078e0206 */
[----:B------:R-:W-:Y:S01]  /*f3e0*/  IMAD R6, R21, 0x2, R0 ;  /* 0x0000000215067824 */ /* 0x000fe200078e0200 */
[----:B------:R-:W-:-:S04]  /*f3f0*/  LEA R8, P6, R0, R2, 0x2 ;  /* 0x0000000200087211 */ /* 0x000fc800078c10ff */
[----:B------:R-:W-:Y:S01]  /*f400*/  LEA.HI.X.SX32 R9, R0, R3, 0x2, P6 ;  /* 0x0000000300097211 */ /* 0x000fe200030f16ff */
[----:B------:R-:W-:Y:S01]  /*f410*/  IMAD R0, R21, 0x2, R6 ;  /* 0x0000000215007824 */ /* 0x000fe200078e0206 */
[----:B-1----:R-:W-:-:S04]  /*f420*/  LEA R16, P6, R6, R2, 0x2 ;  /* 0x0000000206107211 */ /* 0x002fc800078c10ff */
[-C--:B------:R-:W-:Y:S01]  /*f430*/  LEA.HI.X.SX32 R17, R6, R3.reuse, 0x2, P6 ;  /* 0x0000000306117211 */ /* 0x080fe200030f16ff */
[C---:B------:R-:W-:Y:S01]  /*f440*/  IMAD R6, R21.reuse, 0x2, R0 ;  /* 0x0000000215067824 */ /* 0x040fe200078e0200 */
[CC--:B------:R-:W-:Y:S01]  /*f450*/  LEA R4, P6, R0.reuse, R2.reuse, 0x2 ;  /* 0x0000000200047211 */ /* 0x0c0fe200078c10ff */
[----:B------:R1:W-:Y:S03]  /*f460*/  @P5 STG.E [R8.64], R15 ;  /* 0x0000000f08005986 */ /* 0x0003e6000c10190a */
[----:B------:R-:W-:Y:S01]  /*f470*/  LEA.HI.X.SX32 R5, R0, R3, 0x2, P6 ;  /* 0x0000000300057211 */ /* 0x000fe200030f16ff */
[----:B------:R-:W-:Y:S01]  /*f480*/  IMAD R0, R21, 0x2, R6 ;  /* 0x0000000215007824 */ /* 0x000fe200078e0206 */
[----:B------:R-:W-:Y:S02]  /*f490*/  LEA R12, P6, R6, R2, 0x2 ;  /* 0x00000002060c7211 */ /* 0x000fe400078c10ff */
[----:B----4-:R-:W-:-:S02]  /*f4a0*/  ISETP.LT.AND P5, PT, R10, c[0x0][0x17c], !P0 ;  /* 0x00005f000a007a0c */ /* 0x010fc400047a1270 */
[----:B------:R-:W4:Y:S01]  /*f4b0*/  LDL.LU R10, [R1+0x120] ;  /* 0x00012000010a7983 */ /* 0x000f220000300800 */
[-C--:B------:R-:W-:Y:S01]  /*f4c0*/  LEA.HI.X.SX32 R13, R6, R3.reuse, 0x2, P6 ;  /* 0x00000003060d7211 */ /* 0x080fe200030f16ff */
[----:B------:R-:W-:Y:S01]  /*f4d0*/  IMAD R6, R21, 0x2, R0 ;  /* 0x0000000215067824 */ /* 0x000fe200078e0200 */
[C---:B-1----:R-:W-:Y:S01]  /*f4e0*/  LEA R8, P6, R0.reuse, R2, 0x2 ;  /* 0x0000000200087211 */ /* 0x042fe200078c10ff */
[----:B------:R1:W-:Y:S03]  /*f4f0*/  @P4 STG.E [R16.64], R19 ;  /* 0x0000001310004986 */ /* 0x0003e6000c10190a */
[----:B------:R-:W-:Y:S01]  /*f500*/  LEA.HI.X.SX32 R9, R0, R3, 0x2, P6 ;  /* 0x0000000300097211 */ /* 0x000fe200030f16ff */
[----:B------:R1:W-:Y:S04]  /*f510*/  @P3 STG.E [R4.64], R7 ;  /* 0x0000000704003986 */ /* 0x0003e8000c10190a */
[----:B------:R2:W-:Y:S04]  /*f520*/  @P2 STG.E [R12.64], R11 ;  /* 0x0000000b0c002986 */ /* 0x0005e8000c10190a */
[----:B------:R2:W-:Y:S04]  /*f530*/  @P1 STG.E [R8.64], R23 ;  /* 0x0000001708001986 */ /* 0x0005e8000c10190a */
[----:B-1----:R-:W4:Y:S04]  /*f540*/  LDL.LU R19, [R1+0x11c] ;  /* 0x00011c0001137983 */ /* 0x002f280000300800 */
[----:B------:R-:W4:Y:S01]  /*f550*/  LDL.LU R16, [R1+0x118] ;  /* 0x0001180001107983 */ /* 0x000f220000300800 */
[----:B---3--:R-:W-:-:S02]  /*f560*/  ISETP.LT.AND P3, PT, R14, c[0x0][0x17c], !P0 ;  /* 0x00005f000e007a0c */ /* 0x008fc40004761270 */
[----:B------:R-:W-:-:S04]  /*f570*/  LEA R14, P6, R6, R2, 0x2 ;  /* 0x00000002060e7211 */ /* 0x000fc800078c10ff */
[----:B------:R-:W-:-:S05]  /*f580*/  LEA.HI.X.SX32 R15, R6, R3, 0x2, P6 ;  /* 0x00000003060f7211 */ /* 0x000fca00030f16ff */
[----:B------:R1:W-:Y:S01]  /*f590*/  @P5 STG.E [R14.64], R31 ;  /* 0x0000001f0e005986 */ /* 0x0003e2000c10190a */
[----:B--2---:R-:W-:-:S03]  /*f5a0*/  ISETP.LT.AND P5, PT, R18, c[0x0][0x17c], !P0 ;  /* 0x00005f0012007a0c */ /* 0x004fc600047a1270 */
[----:B------:R-:W2:Y:S04]  /*f5b0*/  LDL.LU R18, [R1+0x114] ;  /* 0x0001140001127983 */ /* 0x000ea80000300800 */
[----:B------:R-:W3:Y:S01]  /*f5c0*/  LDL.LU R17, [R1+0x110] ;  /* 0x0001100001117983 */ /* 0x000ee20000300800 */
[----:B------:R-:W-:Y:S01]  /*f5d0*/  IMAD R0, R21, 0x2, R6 ;  /* 0x0000000215007824 */ /* 0x000fe200078e0206 */
[----:B------:R-:W-:-:S03]  /*f5e0*/  ISETP.LT.AND P4, PT, R24, c[0x0][0x17c], !P0 ;  /* 0x00005f0018007a0c */ /* 0x000fc60004781270 */
[----:B------:R-:W-:Y:S01]  /*f5f0*/  IMAD R7, R21, 0x2, R0 ;  /* 0x0000000215077824 */ /* 0x000fe200078e0200 */
[----:B------:R-:W-:-:S04]  /*f600*/  LEA R4, P6, R0, R2, 0x2 ;  /* 0x0000000200047211 */ /* 0x000fc800078c10ff */
[----:B------:R-:W-:Y:S01]  /*f610*/  LEA.HI.X.SX32 R5, R0, R3, 0x2, P6 ;  /* 0x0000000300057211 */ /* 0x000fe200030f16ff */
[----:B------:R-:W-:Y:S01]  /*f620*/  IMAD R0, R21, 0x2, R7 ;  /* 0x0000000215007824 */ /* 0x000fe200078e0207 */
[----:B------:R-:W-:-:S04]  /*f630*/  LEA R6, P6, R7, R2, 0x2 ;  /* 0x0000000207067211 */ /* 0x000fc800078c10ff */
[-C--:B------:R-:W-:Y:S01]  /*f640*/  LEA.HI.X.SX32 R7, R7, R3.reuse, 0x2, P6 ;  /* 0x0000000307077211 */ /* 0x080fe200030f16ff */
[C---:B------:R-:W-:Y:S01]  /*f650*/  IMAD R11, R21.reuse, 0x2, R0 ;  /* 0x00000002150b7824 */ /* 0x040fe200078e0200 */
[----:B------:R-:W-:Y:S02]  /*f660*/  LEA R8, P6, R0, R2, 0x2 ;  /* 0x0000000200087211 */ /* 0x000fe400078c10ff */
[----:B------:R-:W-:Y:S02]  /*f670*/  ISETP.LT.AND P2, PT, R22, c[0x0][0x17c], !P0 ;  /* 0x00005f0016007a0c */ /* 0x000fe40004741270 */
[----:B------:R-:W-:Y:S01]  /*f680*/  ISETP.LT.AND P1, PT, R20, c[0x0][0x17c], !P0 ;  /* 0x00005f0014007a0c */ /* 0x000fe20004721270 */
[----:B------:R-:W-:Y:S01]  /*f690*/  @P4 STG.E [R4.64], R27 ;  /* 0x0000001b04004986 */ /* 0x000fe2000c10190a */
[----:B------:R-:W-:Y:S01]  /*f6a0*/  LEA.HI.X.SX32 R9, R0, R3, 0x2, P6 ;  /* 0x0000000300097211 */ /* 0x000fe200030f16ff */
[----:B------:R-:W-:Y:S01]  /*f6b0*/  IMAD R0, R21, 0x2, R11 ;  /* 0x0000000215007824 */ /* 0x000fe200078e020b */
[----:B----4-:R-:W-:-:S02]  /*f6c0*/  ISETP.LT.AND P4, PT, R10, c[0x0][0x17c], !P0 ;  /* 0x00005f000a007a0c */ /* 0x010fc40004781270 */
[----:B------:R-:W-:Y:S01]  /*f6d0*/  LEA R10, P6, R11, R2, 0x2 ;  /* 0x000000020b0a7211 */ /* 0x000fe200078c10ff */
[----:B------:R-:W-:-:S03]  /*f6e0*/  IMAD R13, R21, 0x2, R0 ;  /* 0x00000002150d7824 */ /* 0x000fc600078e0200 */
[----:B------:R-:W-:Y:S01]  /*f6f0*/  LEA.HI.X.SX32 R11, R11, R3, 0x2, P6 ;  /* 0x000000030b0b7211 */ /* 0x000fe200030f16ff */
[C---:B-1----:R-:W-:Y:S01]  /*f700*/  IMAD R14, R21.reuse, 0x2, R13 ;  /* 0x00000002150e7824 */ /* 0x042fe200078e020d */
[----:B------:R1:W-:Y:S04]  /*f710*/  @P3 STG.E [R6.64], R39 ;  /* 0x0000002706003986 */ /* 0x0003e8000c10190a */
[----:B------:R4:W-:Y:S01]  /*f720*/  @P2 STG.E [R8.64], R35 ;  /* 0x0000002308002986 */ /* 0x0009e2000c10190a */
[----:B------:R-:W-:-:S03]  /*f730*/  IMAD R15, R21, 0x2, R14 ;  /* 0x00000002150f7824 */ /* 0x000fc600078e020e */
[----:B------:R2:W-:Y:S01]  /*f740*/  @P1 STG.E [R10.64], R43 ;  /* 0x0000002b0a001986 */ /* 0x0005e2000c10190a */
[CC--:B-1----:R-:W-:Y:S02]  /*f750*/  LEA R6, P1, R13.reuse, R2.reuse, 0x2 ;  /* 0x000000020d067211 */ /* 0x0c2fe400078210ff */
[CC--:B------:R-:W-:Y:S02]  /*f760*/  LEA R4, P6, R0.reuse, R2.reuse, 0x2 ;  /* 0x0000000200047211 */ /* 0x0c0fe400078c10ff */
[-C--:B------:R-:W-:Y:S02]  /*f770*/  LEA.HI.X.SX32 R7, R13, R3.reuse, 0x2, P1 ;  /* 0x000000030d077211 */ /* 0x080fe400008f16ff */
[----:B----4-:R-:W-:Y:S02]  /*f780*/  LEA R8, P1, R15, R2, 0x2 ;  /* 0x000000020f087211 */ /* 0x010fe400078210ff */
[----:B------:R-:W-:Y:S02]  /*f790*/  ISETP.LT.AND P3, PT, R19, c[0x0][0x17c], !P0 ;  /* 0x00005f0013007a0c */ /* 0x000fe40004761270 */
[----:B------:R-:W-:Y:S01]  /*f7a0*/  LEA.HI.X.SX32 R5, R0, R3, 0x2, P6 ;  /* 0x0000000300057211 */ /* 0x000fe200030f16ff */
[----:B------:R-:W-:Y:S01]  /*f7b0*/  IMAD R0, R21, 0x2, R15 ;  /* 0x0000000215007824 */ /* 0x000fe200078e020f */
[----:B------:R-:W-:-:S02]  /*f7c0*/  ISETP.LT.AND P2, PT, R16, c[0x0][0x17c], !P0 ;  /* 0x00005f0010007a0c */ /* 0x000fc40004741270 */
[CC--:B------:R-:W-:Y:S02]  /*f7d0*/  LEA R12, P6, R14.reuse, R2.reuse, 0x2 ;  /* 0x000000020e0c7211 */ /* 0x0c0fe400078c10ff */
[-C--:B------:R-:W-:Y:S02]  /*f7e0*/  LEA.HI.X.SX32 R9, R15, R3.reuse, 0x2, P1 ;  /* 0x000000030f097211 */ /* 0x080fe400008f16ff */
[-C--:B------:R-:W-:Y:S02]  /*f7f0*/  LEA.HI.X.SX32 R13, R14, R3.reuse, 0x2, P6 ;  /* 0x000000030e0d7211 */ /* 0x080fe400030f16ff */
[C---:B------:R-:W-:Y:S01]  /*f800*/  LEA R14, P6, R0.reuse, R2, 0x2 ;  /* 0x00000002000e7211 */ /* 0x040fe200078c10ff */
[----:B------:R-:W-:Y:S01]  /*f810*/  IMAD R16, R21, 0x2, R0 ;  /* 0x0000000215107824 */ /* 0x000fe200078e0200 */
[----:B------:R1:W-:Y:S02]  /*f820*/  @P5 STG.E [R4.64], R47 ;  /* 0x0000002f04005986 */ /* 0x0003e4000c10190a */
[----:B------:R-:W-:-:S02]  /*f830*/  LEA.HI.X.SX32 R15, R0, R3, 0x2, P6 ;  /* 0x00000003000f7211 */ /* 0x000fc400030f16ff */
[----:B------:R1:W-:Y:S01]  /*f840*/  @P4 STG.E [R6.64], R51 ;  /* 0x0000003306004986 */ /* 0x0003e2000c10190a */
[----:B------:R-:W-:-:S03]  /*f850*/  LEA R2, P6, R16, R2, 0x2 ;  /* 0x0000000210027211 */ /* 0x000fc600078c10ff */
[----:B------:R1:W-:Y:S04]  /*f860*/  @P3 STG.E [R12.64], R55 ;  /* 0x000000370c003986 */ /* 0x0003e8000c10190a */
[----:B------:R1:W-:Y:S01]  /*f870*/  @P2 STG.E [R8.64], R59 ;  /* 0x0000003b08002986 */ /* 0x0003e2000c10190a */
[----:B------:R-:W-:Y:S02]  /*f880*/  LEA.HI.X.SX32 R3, R16, R3, 0x2, P6 ;  /* 0x0000000310037211 */ /* 0x000fe400030f16ff */
[----:B--2---:R-:W-:Y:S02]  /*f890*/  ISETP.LT.AND P1, PT, R18, c[0x0][0x17c], !P0 ;  /* 0x00005f0012007a0c */ /* 0x004fe40004721270 */
[----:B---3--:R-:W-:-:S11]  /*f8a0*/  ISETP.LT.AND P0, PT, R17, c[0x0][0x17c], !P0 ;  /* 0x00005f0011007a0c */ /* 0x008fd60004701270 */
[----:B------:R1:W-:Y:S02]  /*f8b0*/  @P1 STG.E [R14.64], R63 ;  /* 0x0000003f0e001986 */ /* 0x0003e4000c10190a */
[----:B------:R-:W-:Y:S05]  /*f8c0*/  @!P0 EXIT ;  /* 0x000000000000894d */ /* 0x000fea0003800000 */
[----:B------:R-:W-:Y:S01]  /*f8d0*/  STG.E [R2.64], R67 ;  /* 0x0000004302007986 */ /* 0x000fe2000c10190a */
[----:B------:R-:W-:Y:S05]  /*f8e0*/  EXIT ;  /* 0x000000000000794d */ /* 0x000fea0003800000 */
.L_x_3:
[----:B------:R-:W-:-:S00]  /*f8f0*/  BRA `(.L_x_3) ;  /* 0xfffffff000007947 */ /* 0x000fc0000383ffff */
[----:B------:R-:W-:-:S00]  /*f900*/  NOP ;  /* 0x0000000000007918 */ /* 0x000fc00000000000 */
[----:B------:R-:W-:-:S00]  /*f910*/  NOP ;  /* 0x0000000000007918 */ /* 0x000fc00000000000 */
[----:B------:R-:W-:-:S00]  /*f920*/  NOP ;  /* 0x0000000000007918 */ /* 0x000fc00000000000 */
[----:B------:R-:W-:-:S00]  /*f930*/  NOP ;  /* 0x0000000000007918 */ /* 0x000fc00000000000 */
[----:B------:R-:W-:-:S00]  /*f940*/  NOP ;  /* 0x0000000000007918 */ /* 0x000fc00000000000 */
[----:B------:R-:W-:-:S00]  /*f950*/  NOP ;  /* 0x0000000000007918 */ /* 0x000fc00000000000 */
[----:B------:R-:W-:-:S00]  /*f960*/  NOP ;  /* 0x0000000000007918 */ /* 0x000fc00000000000 */
[----:B------:R-:W-:-:S00]  /*f970*/  NOP ;  /* 0x0000000000007918 */ /* 0x000fc00000000000 */
.L_x_4:


//--------------------- .nv.shared.matmul_kernel  --------------------------
	.section	.nv.shared.matmul_kernel,"aw",@nobits
	.sectionflags	@""
	.align	16
